//
// Generated by NVIDIA NVVM Compiler
//
// Compiler Build ID: CL-36424714
// Cuda compilation tools, release 13.0, V13.0.88
// Based on NVVM 20.0.0
//

.version 9.0
.target sm_100
.address_size 64

	// .globl	_Z37flash3_fused_attention_fp16_kernel_v5PK6__halfS1_S1_PS_iiiiif
.extern .shared .align 16 .b8 smem_bytes[];

.visible .entry _Z37flash3_fused_attention_fp16_kernel_v5PK6__halfS1_S1_PS_iiiiif(
	.param .u64 .ptr .align 1 _Z37flash3_fused_attention_fp16_kernel_v5PK6__halfS1_S1_PS_iiiiif_param_0,
	.param .u64 .ptr .align 1 _Z37flash3_fused_attention_fp16_kernel_v5PK6__halfS1_S1_PS_iiiiif_param_1,
	.param .u64 .ptr .align 1 _Z37flash3_fused_attention_fp16_kernel_v5PK6__halfS1_S1_PS_iiiiif_param_2,
	.param .u64 .ptr .align 1 _Z37flash3_fused_attention_fp16_kernel_v5PK6__halfS1_S1_PS_iiiiif_param_3,
	.param .u32 _Z37flash3_fused_attention_fp16_kernel_v5PK6__halfS1_S1_PS_iiiiif_param_4,
	.param .u32 _Z37flash3_fused_attention_fp16_kernel_v5PK6__halfS1_S1_PS_iiiiif_param_5,
	.param .u32 _Z37flash3_fused_attention_fp16_kernel_v5PK6__halfS1_S1_PS_iiiiif_param_6,
	.param .u32 _Z37flash3_fused_attention_fp16_kernel_v5PK6__halfS1_S1_PS_iiiiif_param_7,
	.param .u32 _Z37flash3_fused_attention_fp16_kernel_v5PK6__halfS1_S1_PS_iiiiif_param_8,
	.param .f32 _Z37flash3_fused_attention_fp16_kernel_v5PK6__halfS1_S1_PS_iiiiif_param_9
)
.maxntid 128
.minnctapersm 2
{
	.local .align 16 .b8 	__local_depot0[32];
	.reg .b64 	%SP;
	.reg .b64 	%SPL;
	.reg .pred 	%p<115>;
	.reg .b16 	%rs<103>;
	.reg .b32 	%r<445>;
	.reg .b32 	%f<432>;
	.reg .b64 	%rd<121>;

	mov.u64 	%SPL, __local_depot0;
	ld.param.u64 	%rd12, [_Z37flash3_fused_attention_fp16_kernel_v5PK6__halfS1_S1_PS_iiiiif_param_0];
	ld.param.u64 	%rd13, [_Z37flash3_fused_attention_fp16_kernel_v5PK6__halfS1_S1_PS_iiiiif_param_1];
	ld.param.u64 	%rd14, [_Z37flash3_fused_attention_fp16_kernel_v5PK6__halfS1_S1_PS_iiiiif_param_2];
	ld.param.u64 	%rd15, [_Z37flash3_fused_attention_fp16_kernel_v5PK6__halfS1_S1_PS_iiiiif_param_3];
	ld.param.u32 	%r143, [_Z37flash3_fused_attention_fp16_kernel_v5PK6__halfS1_S1_PS_iiiiif_param_4];
	ld.param.u32 	%r139, [_Z37flash3_fused_attention_fp16_kernel_v5PK6__halfS1_S1_PS_iiiiif_param_5];
	ld.param.u32 	%r140, [_Z37flash3_fused_attention_fp16_kernel_v5PK6__halfS1_S1_PS_iiiiif_param_6];
	ld.param.u32 	%r141, [_Z37flash3_fused_attention_fp16_kernel_v5PK6__halfS1_S1_PS_iiiiif_param_7];
	ld.param.u32 	%r142, [_Z37flash3_fused_attention_fp16_kernel_v5PK6__halfS1_S1_PS_iiiiif_param_8];
	ld.param.f32 	%f26, [_Z37flash3_fused_attention_fp16_kernel_v5PK6__halfS1_S1_PS_iiiiif_param_9];
	cvta.to.global.u64 	%rd1, %rd15;
	add.u64 	%rd2, %SPL, 0;
	add.u64 	%rd3, %SPL, 16;
	mov.u32 	%r1, %tid.x;
	shr.u32 	%r403, %r1, 5;
	and.b32  	%r3, %r1, 31;
	mov.u32 	%r144, %ctaid.x;
	shl.b32 	%r4, %r144, 6;
	mov.u32 	%r5, %ctaid.y;
	mov.u32 	%r6, %ctaid.z;
	setp.ge.s32 	%p1, %r5, %r139;
	setp.ge.s32 	%p2, %r6, %r143;
	or.pred  	%p3, %p2, %p1;
	@%p3 bra 	$L__BB0_39;
	sub.s32 	%r145, %r140, %r4;
	min.s32 	%r7, %r145, 64;
	setp.lt.s32 	%p4, %r145, 1;
	@%p4 bra 	$L__BB0_39;
	mul.wide.u32 	%rd18, %r139, %r6;
	cvt.u64.u32 	%rd19, %r5;
	add.s64 	%rd20, %rd18, %rd19;
	cvt.s64.s32 	%rd21, %r140;
	mul.lo.s64 	%rd22, %rd20, %rd21;
	cvt.s64.s32 	%rd23, %r141;
	mul.lo.s64 	%rd4, %rd22, %rd23;
	add.s32 	%r8, %r141, 8;
	shl.b32 	%r9, %r8, 7;
	mul.lo.s32 	%r10, %r7, %r141;
	setp.ge.s32 	%p5, %r1, %r10;
	@%p5 bra 	$L__BB0_5;
	mov.u32 	%r11, %ntid.x;
	cvta.to.global.u64 	%rd5, %rd12;
	mov.u32 	%r400, %r1;
$L__BB0_4:
	div.s32 	%r146, %r400, %r141;
	mul.lo.s32 	%r147, %r146, %r141;
	sub.s32 	%r148, %r400, %r147;
	mad.lo.s32 	%r149, %r146, %r8, %r148;
	shl.b32 	%r150, %r149, 1;
	mov.u32 	%r151, smem_bytes;
	add.s32 	%r152, %r151, %r150;
	add.s32 	%r153, %r4, %r146;
	mad.lo.s32 	%r154, %r153, %r141, %r148;
	cvt.s64.s32 	%rd24, %r154;
	add.s64 	%rd25, %rd4, %rd24;
	shl.b64 	%rd26, %rd25, 1;
	add.s64 	%rd27, %rd5, %rd26;
	ld.global.nc.u16 	%rs1, [%rd27];
	st.shared.u16 	[%r152], %rs1;
	add.s32 	%r400, %r400, %r11;
	setp.lt.s32 	%p6, %r400, %r10;
	@%p6 bra 	$L__BB0_4;
$L__BB0_5:
	shl.b32 	%r155, %r8, 8;
	add.s32 	%r156, %r9, %r155;
	add.s32 	%r157, %r156, 3;
	and.b32  	%r158, %r157, -128;
	mov.u32 	%r159, smem_bytes;
	add.s32 	%r12, %r159, %r158;
	setp.ge.s32 	%p7, %r1, %r7;
	@%p7 bra 	$L__BB0_10;
	mov.u32 	%r13, %ntid.x;
	add.s32 	%r160, %r1, %r13;
	max.u32 	%r161, %r7, %r160;
	setp.lt.u32 	%p8, %r160, %r7;
	selp.u32 	%r162, 1, 0, %p8;
	add.s32 	%r163, %r160, %r162;
	sub.s32 	%r164, %r161, %r163;
	div.u32 	%r165, %r164, %r13;
	add.s32 	%r14, %r165, %r162;
	and.b32  	%r166, %r14, 3;
	setp.eq.s32 	%p9, %r166, 3;
	mov.u32 	%r399, %r1;
	@%p9 bra 	$L__BB0_9;
	add.s32 	%r168, %r14, 1;
	and.b32  	%r15, %r168, 3;
	mov.b32 	%r398, 0;
	mov.u32 	%r399, %r1;
$L__BB0_8:
	.pragma "nounroll";
	shl.b32 	%r169, %r399, 2;
	add.s32 	%r170, %r12, %r169;
	mov.b32 	%r171, -8388608;
	st.shared.u32 	[%r170], %r171;
	mov.b32 	%r172, 0;
	st.shared.u32 	[%r170+256], %r172;
	add.s32 	%r399, %r399, %r13;
	add.s32 	%r398, %r398, 1;
	setp.ne.s32 	%p10, %r398, %r15;
	@%p10 bra 	$L__BB0_8;
$L__BB0_9:
	setp.lt.u32 	%p11, %r14, 3;
	@%p11 bra 	$L__BB0_10;
	bra.uni 	$L__BB0_145;
$L__BB0_10:
	setp.ge.s32 	%p13, %r1, %r10;
	@%p13 bra 	$L__BB0_13;
	mov.u32 	%r23, %ntid.x;
	mov.u32 	%r402, %r1;
$L__BB0_12:
	div.s32 	%r181, %r402, %r141;
	mul.lo.s32 	%r182, %r181, %r141;
	sub.s32 	%r183, %r402, %r182;
	mad.lo.s32 	%r184, %r181, %r8, %r183;
	shl.b32 	%r185, %r184, 2;
	add.s32 	%r186, %r12, %r185;
	mov.b32 	%r187, 0;
	st.shared.u32 	[%r186+512], %r187;
	add.s32 	%r402, %r402, %r23;
	setp.lt.s32 	%p14, %r402, %r10;
	@%p14 bra 	$L__BB0_12;
$L__BB0_13:
	bar.sync 	0;
	shr.s32 	%r188, %r141, 31;
	shr.u32 	%r189, %r188, 27;
	add.s32 	%r190, %r141, %r189;
	shr.s32 	%r28, %r190, 5;
	setp.lt.s32 	%p15, %r140, 1;
	@%p15 bra 	$L__BB0_28;
	add.s32 	%r29, %r159, %r9;
	add.s32 	%r30, %r29, %r9;
	mov.u32 	%r31, %ntid.x;
	add.s32 	%r32, %r28, -1;
	and.b32  	%r33, %r28, 7;
	add.s32 	%r34, %r33, -1;
	and.b32  	%r35, %r28, 3;
	add.s32 	%r36, %r35, -1;
	and.b32  	%r37, %r28, 15;
	add.s32 	%r38, %r37, -1;
	and.b32  	%r39, %r28, 67108856;
	and.b32  	%r40, %r28, 1;
	and.b32  	%r41, %r28, 67108848;
	cvta.to.global.u64 	%rd6, %rd13;
	cvta.to.global.u64 	%rd7, %rd14;
	mov.b32 	%r408, 0;
	mov.u32 	%r407, %r140;
$L__BB0_15:
	sub.s32 	%r57, %r140, %r408;
	min.s32 	%r193, %r57, 64;
	mul.lo.s32 	%r58, %r193, %r141;
	setp.ge.s32 	%p16, %r1, %r58;
	@%p16 bra 	$L__BB0_18;
	mov.u32 	%r409, %r1;
$L__BB0_17:
	div.s32 	%r194, %r409, %r141;
	mul.lo.s32 	%r195, %r194, %r141;
	sub.s32 	%r196, %r409, %r195;
	mad.lo.s32 	%r197, %r194, %r8, %r196;
	shl.b32 	%r198, %r197, 1;
	add.s32 	%r199, %r29, %r198;
	add.s32 	%r200, %r194, %r408;
	mad.lo.s32 	%r201, %r200, %r141, %r196;
	cvt.s64.s32 	%rd28, %r201;
	add.s64 	%rd29, %rd4, %rd28;
	shl.b64 	%rd30, %rd29, 1;
	add.s64 	%rd31, %rd6, %rd30;
	ld.global.nc.u16 	%rs2, [%rd31];
	st.shared.u16 	[%r199], %rs2;
	add.s32 	%r202, %r199, %r9;
	add.s64 	%rd32, %rd7, %rd30;
	ld.global.nc.u16 	%rs3, [%rd32];
	st.shared.u16 	[%r202], %rs3;
	add.s32 	%r409, %r409, %r31;
	setp.lt.s32 	%p17, %r409, %r58;
	@%p17 bra 	$L__BB0_17;
$L__BB0_18:
	setp.ge.s32 	%p18, %r403, %r7;
	bar.sync 	0;
	@%p18 bra 	$L__BB0_137;
	setp.lt.s32 	%p19, %r57, 1;
	@%p19 bra 	$L__BB0_104;
	min.s32 	%r261, %r407, 64;
	max.s32 	%r61, %r261, 1;
	mov.u32 	%r410, %r403;
$L__BB0_21:
	setp.gt.s32 	%p46, %r141, 31;
	@%p46 bra 	$L__BB0_93;
$L__BB0_22:
	setp.gt.s32 	%p54, %r141, 31;
	shl.b32 	%r284, %r410, 2;
	add.s32 	%r65, %r12, %r284;
	ld.shared.f32 	%f423, [%r65];
	ld.shared.f32 	%f422, [%r65+256];
	@%p54 bra 	$L__BB0_82;
$L__BB0_23:
	add.s32 	%r98, %r4, %r410;
	mov.b32 	%r413, 0;
$L__BB0_24:
	mov.f32 	%f5, %f423;
	setp.gt.s32 	%p62, %r141, 31;
	mov.f32 	%f425, 0f00000000;
	@%p62 bra 	$L__BB0_54;
$L__BB0_25:
	setp.ne.s32 	%p72, %r142, 0;
	setp.gt.s32 	%p73, %r141, 31;
	mov.b32 	%r321, %f425;
	shfl.sync.bfly.b32	%r322|%p74, %r321, 16, 31, -1;
	mov.b32 	%f211, %r322;
	add.f32 	%f212, %f425, %f211;
	mov.b32 	%r323, %f212;
	shfl.sync.bfly.b32	%r324|%p75, %r323, 8, 31, -1;
	mov.b32 	%f213, %r324;
	add.f32 	%f214, %f212, %f213;
	mov.b32 	%r325, %f214;
	shfl.sync.bfly.b32	%r326|%p76, %r325, 4, 31, -1;
	mov.b32 	%f215, %r326;
	add.f32 	%f216, %f214, %f215;
	mov.b32 	%r327, %f216;
	shfl.sync.bfly.b32	%r328|%p77, %r327, 2, 31, -1;
	mov.b32 	%f217, %r328;
	add.f32 	%f218, %f216, %f217;
	mov.b32 	%r329, %f218;
	shfl.sync.bfly.b32	%r330|%p78, %r329, 1, 31, -1;
	mov.b32 	%f219, %r330;
	add.f32 	%f220, %f218, %f219;
	mul.f32 	%f221, %f26, %f220;
	add.s32 	%r331, %r413, %r408;
	setp.gt.s32 	%p79, %r331, %r98;
	selp.f32 	%f222, 0fFF800000, %f221, %p79;
	selp.f32 	%f223, %f222, %f221, %p72;
	max.f32 	%f423, %f5, %f223;
	sub.f32 	%f224, %f5, %f423;
	fma.rn.f32 	%f225, %f224, 0f3BBB989D, 0f3F000000;
	cvt.sat.f32.f32 	%f226, %f225;
	mov.f32 	%f227, 0f4B400001;
	mov.f32 	%f228, 0f437C0000;
	fma.rm.f32 	%f229, %f226, %f228, %f227;
	add.f32 	%f230, %f229, 0fCB40007F;
	neg.f32 	%f231, %f230;
	fma.rn.f32 	%f232, %f224, 0f3FB8AA3B, %f231;
	fma.rn.f32 	%f233, %f224, 0f32A57060, %f232;
	mov.b32 	%r332, %f229;
	shl.b32 	%r333, %r332, 23;
	mov.b32 	%f234, %r333;
	ex2.approx.ftz.f32 	%f235, %f233;
	mul.f32 	%f10, %f235, %f234;
	sub.f32 	%f236, %f223, %f423;
	fma.rn.f32 	%f237, %f236, 0f3BBB989D, 0f3F000000;
	cvt.sat.f32.f32 	%f238, %f237;
	fma.rm.f32 	%f239, %f238, %f228, %f227;
	add.f32 	%f240, %f239, 0fCB40007F;
	neg.f32 	%f241, %f240;
	fma.rn.f32 	%f242, %f236, 0f3FB8AA3B, %f241;
	fma.rn.f32 	%f243, %f236, 0f32A57060, %f242;
	mov.b32 	%r334, %f239;
	shl.b32 	%r335, %r334, 23;
	mov.b32 	%f244, %r335;
	ex2.approx.ftz.f32 	%f245, %f243;
	mul.f32 	%f11, %f245, %f244;
	fma.rn.f32 	%f422, %f422, %f10, %f11;
	@%p73 bra 	$L__BB0_26;
	bra.uni 	$L__BB0_80;
$L__BB0_26:
	setp.lt.u32 	%p80, %r32, 15;
	mad.lo.s32 	%r77, %r413, %r8, %r3;
	mov.b32 	%r418, 0;
	@%p80 bra 	$L__BB0_44;
	mov.b32 	%r415, 0;
	bra.uni 	$L__BB0_43;
$L__BB0_28:
	setp.ge.s32 	%p103, %r403, %r7;
	setp.lt.s32 	%p104, %r141, 32;
	or.pred  	%p105, %p103, %p104;
	@%p105 bra 	$L__BB0_39;
	add.s32 	%r42, %r28, -1;
	and.b32  	%r43, %r28, 3;
	and.b32  	%r44, %r28, 67108860;
	and.b32  	%r45, %r28, 1;
$L__BB0_30:
	setp.lt.u32 	%p106, %r42, 3;
	add.s32 	%r371, %r4, %r403;
	shl.b32 	%r372, %r403, 2;
	add.s32 	%r373, %r12, %r372;
	ld.shared.f32 	%f1, [%r373+256];
	mul.lo.s32 	%r47, %r403, %r8;
	mul.lo.s32 	%r48, %r371, %r141;
	mov.b32 	%r406, 0;
	@%p106 bra 	$L__BB0_33;
	mov.b32 	%r404, 0;
$L__BB0_32:
	.pragma "nounroll";
	setp.gt.f32 	%p107, %f1, 0f00000000;
	shl.b32 	%r375, %r404, 5;
	or.b32  	%r376, %r375, %r3;
	add.s32 	%r377, %r376, %r47;
	shl.b32 	%r378, %r377, 2;
	add.s32 	%r379, %r12, %r378;
	ld.shared.f32 	%f405, [%r379+512];
	div.rn.f32 	%f406, %f405, %f1;
	selp.f32 	%f401, %f406, 0f00000000, %p107;
	// begin inline asm
	{  cvt.rn.f16.f32 %rs96, %f401;}

	// end inline asm
	add.s32 	%r380, %r376, %r48;
	cvt.s64.s32 	%rd93, %r380;
	add.s64 	%rd94, %rd4, %rd93;
	shl.b64 	%rd95, %rd94, 1;
	add.s64 	%rd96, %rd1, %rd95;
	st.global.u16 	[%rd96], %rs96;
	ld.shared.f32 	%f407, [%r379+640];
	div.rn.f32 	%f408, %f407, %f1;
	selp.f32 	%f402, %f408, 0f00000000, %p107;
	// begin inline asm
	{  cvt.rn.f16.f32 %rs97, %f402;}

	// end inline asm
	add.s32 	%r381, %r380, 32;
	cvt.s64.s32 	%rd97, %r381;
	add.s64 	%rd98, %rd4, %rd97;
	shl.b64 	%rd99, %rd98, 1;
	add.s64 	%rd100, %rd1, %rd99;
	st.global.u16 	[%rd100], %rs97;
	ld.shared.f32 	%f409, [%r379+768];
	div.rn.f32 	%f410, %f409, %f1;
	selp.f32 	%f403, %f410, 0f00000000, %p107;
	// begin inline asm
	{  cvt.rn.f16.f32 %rs98, %f403;}

	// end inline asm
	add.s32 	%r382, %r380, 64;
	cvt.s64.s32 	%rd101, %r382;
	add.s64 	%rd102, %rd4, %rd101;
	shl.b64 	%rd103, %rd102, 1;
	add.s64 	%rd104, %rd1, %rd103;
	st.global.u16 	[%rd104], %rs98;
	ld.shared.f32 	%f411, [%r379+896];
	div.rn.f32 	%f412, %f411, %f1;
	selp.f32 	%f404, %f412, 0f00000000, %p107;
	// begin inline asm
	{  cvt.rn.f16.f32 %rs99, %f404;}

	// end inline asm
	add.s32 	%r383, %r380, 96;
	cvt.s64.s32 	%rd105, %r383;
	add.s64 	%rd106, %rd4, %rd105;
	shl.b64 	%rd107, %rd106, 1;
	add.s64 	%rd108, %rd1, %rd107;
	st.global.u16 	[%rd108], %rs99;
	add.s32 	%r404, %r404, 4;
	setp.ne.s32 	%p108, %r404, %r44;
	mov.u32 	%r406, %r44;
	@%p108 bra 	$L__BB0_32;
$L__BB0_33:
	setp.eq.s32 	%p109, %r43, 0;
	@%p109 bra 	$L__BB0_38;
	setp.eq.s32 	%p110, %r43, 1;
	@%p110 bra 	$L__BB0_36;
	setp.gt.f32 	%p111, %f1, 0f00000000;
	shl.b32 	%r384, %r406, 5;
	or.b32  	%r385, %r384, %r3;
	add.s32 	%r386, %r385, %r47;
	shl.b32 	%r387, %r386, 2;
	add.s32 	%r388, %r12, %r387;
	ld.shared.f32 	%f415, [%r388+512];
	div.rn.f32 	%f416, %f415, %f1;
	selp.f32 	%f413, %f416, 0f00000000, %p111;
	// begin inline asm
	{  cvt.rn.f16.f32 %rs100, %f413;}

	// end inline asm
	add.s32 	%r389, %r385, %r48;
	cvt.s64.s32 	%rd109, %r389;
	add.s64 	%rd110, %rd4, %rd109;
	shl.b64 	%rd111, %rd110, 1;
	add.s64 	%rd112, %rd1, %rd111;
	st.global.u16 	[%rd112], %rs100;
	ld.shared.f32 	%f417, [%r388+640];
	div.rn.f32 	%f418, %f417, %f1;
	selp.f32 	%f414, %f418, 0f00000000, %p111;
	// begin inline asm
	{  cvt.rn.f16.f32 %rs101, %f414;}

	// end inline asm
	add.s32 	%r390, %r389, 32;
	cvt.s64.s32 	%rd113, %r390;
	add.s64 	%rd114, %rd4, %rd113;
	shl.b64 	%rd115, %rd114, 1;
	add.s64 	%rd116, %rd1, %rd115;
	st.global.u16 	[%rd116], %rs101;
	add.s32 	%r406, %r406, 2;
$L__BB0_36:
	setp.eq.s32 	%p112, %r45, 0;
	@%p112 bra 	$L__BB0_38;
	setp.gt.f32 	%p113, %f1, 0f00000000;
	shl.b32 	%r391, %r406, 5;
	or.b32  	%r392, %r391, %r3;
	add.s32 	%r393, %r392, %r47;
	shl.b32 	%r394, %r393, 2;
	add.s32 	%r395, %r12, %r394;
	ld.shared.f32 	%f420, [%r395+512];
	div.rn.f32 	%f421, %f420, %f1;
	selp.f32 	%f419, %f421, 0f00000000, %p113;
	// begin inline asm
	{  cvt.rn.f16.f32 %rs102, %f419;}

	// end inline asm
	add.s32 	%r396, %r392, %r48;
	cvt.s64.s32 	%rd117, %r396;
	add.s64 	%rd118, %rd4, %rd117;
	shl.b64 	%rd119, %rd118, 1;
	add.s64 	%rd120, %rd1, %rd119;
	st.global.u16 	[%rd120], %rs102;
$L__BB0_38:
	add.s32 	%r403, %r403, 4;
	setp.lt.s32 	%p114, %r403, %r7;
	@%p114 bra 	$L__BB0_30;
$L__BB0_39:
	ret;
$L__BB0_40:
	st.shared.f32 	[%r65], %f423;
	st.shared.f32 	[%r65+256], %f422;
$L__BB0_41:
	setp.gt.s32 	%p91, %r141, 31;
	@%p91 bra 	$L__BB0_67;
$L__BB0_42:
	add.s32 	%r410, %r410, 4;
	setp.lt.s32 	%p101, %r410, %r7;
	@%p101 bra 	$L__BB0_21;
	bra.uni 	$L__BB0_137;
$L__BB0_43:
	.pragma "nounroll";
	shl.b32 	%r338, %r415, 5;
	add.s32 	%r339, %r77, %r338;
	shl.b32 	%r340, %r339, 1;
	add.s32 	%r341, %r30, %r340;
	ld.shared.u16 	%rs65, [%r341];
	// begin inline asm
	{  cvt.f32.f16 %f246, %rs65;}

	// end inline asm
	mul.wide.u32 	%rd79, %r415, 4;
	add.s64 	%rd80, %rd3, %rd79;
	ld.local.v4.f32 	{%f262, %f263, %f264, %f265}, [%rd80];
	mul.f32 	%f266, %f10, %f262;
	fma.rn.f32 	%f267, %f11, %f246, %f266;
	ld.shared.u16 	%rs66, [%r341+64];
	// begin inline asm
	{  cvt.f32.f16 %f247, %rs66;}

	// end inline asm
	mul.f32 	%f268, %f10, %f263;
	fma.rn.f32 	%f269, %f11, %f247, %f268;
	ld.shared.u16 	%rs67, [%r341+128];
	// begin inline asm
	{  cvt.f32.f16 %f248, %rs67;}

	// end inline asm
	mul.f32 	%f270, %f10, %f264;
	fma.rn.f32 	%f271, %f11, %f248, %f270;
	ld.shared.u16 	%rs68, [%r341+192];
	// begin inline asm
	{  cvt.f32.f16 %f249, %rs68;}

	// end inline asm
	mul.f32 	%f272, %f10, %f265;
	fma.rn.f32 	%f273, %f11, %f249, %f272;
	st.local.v4.f32 	[%rd80], {%f267, %f269, %f271, %f273};
	ld.shared.u16 	%rs69, [%r341+256];
	// begin inline asm
	{  cvt.f32.f16 %f250, %rs69;}

	// end inline asm
	ld.local.v4.f32 	{%f274, %f275, %f276, %f277}, [%rd80+16];
	mul.f32 	%f278, %f10, %f274;
	fma.rn.f32 	%f279, %f11, %f250, %f278;
	ld.shared.u16 	%rs70, [%r341+320];
	// begin inline asm
	{  cvt.f32.f16 %f251, %rs70;}

	// end inline asm
	mul.f32 	%f280, %f10, %f275;
	fma.rn.f32 	%f281, %f11, %f251, %f280;
	ld.shared.u16 	%rs71, [%r341+384];
	// begin inline asm
	{  cvt.f32.f16 %f252, %rs71;}

	// end inline asm
	mul.f32 	%f282, %f10, %f276;
	fma.rn.f32 	%f283, %f11, %f252, %f282;
	ld.shared.u16 	%rs72, [%r341+448];
	// begin inline asm
	{  cvt.f32.f16 %f253, %rs72;}

	// end inline asm
	mul.f32 	%f284, %f10, %f277;
	fma.rn.f32 	%f285, %f11, %f253, %f284;
	st.local.v4.f32 	[%rd80+16], {%f279, %f281, %f283, %f285};
	ld.shared.u16 	%rs73, [%r341+512];
	// begin inline asm
	{  cvt.f32.f16 %f254, %rs73;}

	// end inline asm
	ld.local.v4.f32 	{%f286, %f287, %f288, %f289}, [%rd80+32];
	mul.f32 	%f290, %f10, %f286;
	fma.rn.f32 	%f291, %f11, %f254, %f290;
	ld.shared.u16 	%rs74, [%r341+576];
	// begin inline asm
	{  cvt.f32.f16 %f255, %rs74;}

	// end inline asm
	mul.f32 	%f292, %f10, %f287;
	fma.rn.f32 	%f293, %f11, %f255, %f292;
	ld.shared.u16 	%rs75, [%r341+640];
	// begin inline asm
	{  cvt.f32.f16 %f256, %rs75;}

	// end inline asm
	mul.f32 	%f294, %f10, %f288;
	fma.rn.f32 	%f295, %f11, %f256, %f294;
	ld.shared.u16 	%rs76, [%r341+704];
	// begin inline asm
	{  cvt.f32.f16 %f257, %rs76;}

	// end inline asm
	mul.f32 	%f296, %f10, %f289;
	fma.rn.f32 	%f297, %f11, %f257, %f296;
	st.local.v4.f32 	[%rd80+32], {%f291, %f293, %f295, %f297};
	ld.shared.u16 	%rs77, [%r341+768];
	// begin inline asm
	{  cvt.f32.f16 %f258, %rs77;}

	// end inline asm
	ld.local.v4.f32 	{%f298, %f299, %f300, %f301}, [%rd80+48];
	mul.f32 	%f302, %f10, %f298;
	fma.rn.f32 	%f303, %f11, %f258, %f302;
	ld.shared.u16 	%rs78, [%r341+832];
	// begin inline asm
	{  cvt.f32.f16 %f259, %rs78;}

	// end inline asm
	mul.f32 	%f304, %f10, %f299;
	fma.rn.f32 	%f305, %f11, %f259, %f304;
	ld.shared.u16 	%rs79, [%r341+896];
	// begin inline asm
	{  cvt.f32.f16 %f260, %rs79;}

	// end inline asm
	mul.f32 	%f306, %f10, %f300;
	fma.rn.f32 	%f307, %f11, %f260, %f306;
	ld.shared.u16 	%rs80, [%r341+960];
	// begin inline asm
	{  cvt.f32.f16 %f261, %rs80;}

	// end inline asm
	mul.f32 	%f308, %f10, %f301;
	fma.rn.f32 	%f309, %f11, %f261, %f308;
	st.local.v4.f32 	[%rd80+48], {%f303, %f305, %f307, %f309};
	add.s32 	%r415, %r415, 16;
	setp.eq.s32 	%p81, %r415, %r41;
	mov.u32 	%r418, %r41;
	@%p81 bra 	$L__BB0_44;
	bra.uni 	$L__BB0_43;
$L__BB0_44:
	setp.eq.s32 	%p82, %r37, 0;
	@%p82 bra 	$L__BB0_80;
	setp.lt.u32 	%p83, %r38, 7;
	@%p83 bra 	$L__BB0_47;
	shl.b32 	%r342, %r418, 5;
	add.s32 	%r343, %r77, %r342;
	shl.b32 	%r344, %r343, 1;
	add.s32 	%r345, %r30, %r344;
	ld.shared.u16 	%rs81, [%r345];
	// begin inline asm
	{  cvt.f32.f16 %f310, %rs81;}

	// end inline asm
	mul.wide.u32 	%rd81, %r418, 4;
	add.s64 	%rd82, %rd3, %rd81;
	ld.local.f32 	%f318, [%rd82];
	mul.f32 	%f319, %f10, %f318;
	fma.rn.f32 	%f320, %f11, %f310, %f319;
	st.local.f32 	[%rd82], %f320;
	ld.shared.u16 	%rs82, [%r345+64];
	// begin inline asm
	{  cvt.f32.f16 %f311, %rs82;}

	// end inline asm
	ld.local.f32 	%f321, [%rd82+4];
	mul.f32 	%f322, %f10, %f321;
	fma.rn.f32 	%f323, %f11, %f311, %f322;
	st.local.f32 	[%rd82+4], %f323;
	ld.shared.u16 	%rs83, [%r345+128];
	// begin inline asm
	{  cvt.f32.f16 %f312, %rs83;}

	// end inline asm
	ld.local.f32 	%f324, [%rd82+8];
	mul.f32 	%f325, %f10, %f324;
	fma.rn.f32 	%f326, %f11, %f312, %f325;
	st.local.f32 	[%rd82+8], %f326;
	ld.shared.u16 	%rs84, [%r345+192];
	// begin inline asm
	{  cvt.f32.f16 %f313, %rs84;}

	// end inline asm
	ld.local.f32 	%f327, [%rd82+12];
	mul.f32 	%f328, %f10, %f327;
	fma.rn.f32 	%f329, %f11, %f313, %f328;
	st.local.f32 	[%rd82+12], %f329;
	ld.shared.u16 	%rs85, [%r345+256];
	// begin inline asm
	{  cvt.f32.f16 %f314, %rs85;}

	// end inline asm
	ld.local.f32 	%f330, [%rd82+16];
	mul.f32 	%f331, %f10, %f330;
	fma.rn.f32 	%f332, %f11, %f314, %f331;
	st.local.f32 	[%rd82+16], %f332;
	ld.shared.u16 	%rs86, [%r345+320];
	// begin inline asm
	{  cvt.f32.f16 %f315, %rs86;}

	// end inline asm
	ld.local.f32 	%f333, [%rd82+20];
	mul.f32 	%f334, %f10, %f333;
	fma.rn.f32 	%f335, %f11, %f315, %f334;
	st.local.f32 	[%rd82+20], %f335;
	ld.shared.u16 	%rs87, [%r345+384];
	// begin inline asm
	{  cvt.f32.f16 %f316, %rs87;}

	// end inline asm
	ld.local.f32 	%f336, [%rd82+24];
	mul.f32 	%f337, %f10, %f336;
	fma.rn.f32 	%f338, %f11, %f316, %f337;
	st.local.f32 	[%rd82+24], %f338;
	ld.shared.u16 	%rs88, [%r345+448];
	// begin inline asm
	{  cvt.f32.f16 %f317, %rs88;}

	// end inline asm
	ld.local.f32 	%f339, [%rd82+28];
	mul.f32 	%f340, %f10, %f339;
	fma.rn.f32 	%f341, %f11, %f317, %f340;
	st.local.f32 	[%rd82+28], %f341;
	add.s32 	%r418, %r418, 8;
$L__BB0_47:
	setp.eq.s32 	%p84, %r33, 0;
	@%p84 bra 	$L__BB0_80;
	setp.lt.u32 	%p85, %r34, 3;
	@%p85 bra 	$L__BB0_50;
	shl.b32 	%r346, %r418, 5;
	add.s32 	%r347, %r77, %r346;
	shl.b32 	%r348, %r347, 1;
	add.s32 	%r349, %r30, %r348;
	ld.shared.u16 	%rs89, [%r349];
	// begin inline asm
	{  cvt.f32.f16 %f342, %rs89;}

	// end inline asm
	mul.wide.u32 	%rd83, %r418, 4;
	add.s64 	%rd84, %rd3, %rd83;
	ld.local.f32 	%f346, [%rd84];
	mul.f32 	%f347, %f10, %f346;
	fma.rn.f32 	%f348, %f11, %f342, %f347;
	st.local.f32 	[%rd84], %f348;
	ld.shared.u16 	%rs90, [%r349+64];
	// begin inline asm
	{  cvt.f32.f16 %f343, %rs90;}

	// end inline asm
	ld.local.f32 	%f349, [%rd84+4];
	mul.f32 	%f350, %f10, %f349;
	fma.rn.f32 	%f351, %f11, %f343, %f350;
	st.local.f32 	[%rd84+4], %f351;
	ld.shared.u16 	%rs91, [%r349+128];
	// begin inline asm
	{  cvt.f32.f16 %f344, %rs91;}

	// end inline asm
	ld.local.f32 	%f352, [%rd84+8];
	mul.f32 	%f353, %f10, %f352;
	fma.rn.f32 	%f354, %f11, %f344, %f353;
	st.local.f32 	[%rd84+8], %f354;
	ld.shared.u16 	%rs92, [%r349+192];
	// begin inline asm
	{  cvt.f32.f16 %f345, %rs92;}

	// end inline asm
	ld.local.f32 	%f355, [%rd84+12];
	mul.f32 	%f356, %f10, %f355;
	fma.rn.f32 	%f357, %f11, %f345, %f356;
	st.local.f32 	[%rd84+12], %f357;
	add.s32 	%r418, %r418, 4;
$L__BB0_50:
	setp.eq.s32 	%p86, %r35, 0;
	@%p86 bra 	$L__BB0_80;
	setp.eq.s32 	%p87, %r35, 1;
	shl.b32 	%r350, %r418, 5;
	add.s32 	%r351, %r77, %r350;
	shl.b32 	%r352, %r351, 1;
	add.s32 	%r83, %r30, %r352;
	ld.shared.u16 	%rs93, [%r83];
	// begin inline asm
	{  cvt.f32.f16 %f358, %rs93;}

	// end inline asm
	mul.wide.u32 	%rd85, %r418, 4;
	add.s64 	%rd8, %rd3, %rd85;
	ld.local.f32 	%f359, [%rd8];
	mul.f32 	%f360, %f10, %f359;
	fma.rn.f32 	%f361, %f11, %f358, %f360;
	st.local.f32 	[%rd8], %f361;
	@%p87 bra 	$L__BB0_80;
	setp.eq.s32 	%p88, %r35, 2;
	ld.shared.u16 	%rs94, [%r83+64];
	// begin inline asm
	{  cvt.f32.f16 %f362, %rs94;}

	// end inline asm
	ld.local.f32 	%f363, [%rd8+4];
	mul.f32 	%f364, %f10, %f363;
	fma.rn.f32 	%f365, %f11, %f362, %f364;
	st.local.f32 	[%rd8+4], %f365;
	@%p88 bra 	$L__BB0_80;
	ld.shared.u16 	%rs95, [%r83+128];
	// begin inline asm
	{  cvt.f32.f16 %f366, %rs95;}

	// end inline asm
	ld.local.f32 	%f367, [%rd8+8];
	mul.f32 	%f368, %f10, %f367;
	fma.rn.f32 	%f369, %f11, %f366, %f368;
	st.local.f32 	[%rd8+8], %f369;
	bra.uni 	$L__BB0_80;
$L__BB0_54:
	setp.lt.u32 	%p63, %r32, 15;
	mad.lo.s32 	%r84, %r413, %r8, %r3;
	mov.f32 	%f425, 0f00000000;
	mov.b32 	%r421, 0;
	@%p63 bra 	$L__BB0_57;
	mov.f32 	%f425, 0f00000000;
	mov.b32 	%r414, 0;
$L__BB0_56:
	.pragma "nounroll";
	shl.b32 	%r306, %r414, 5;
	add.s32 	%r307, %r84, %r306;
	shl.b32 	%r308, %r307, 1;
	add.s32 	%r309, %r29, %r308;
	ld.shared.u16 	%rs34, [%r309];
	// begin inline asm
	{  cvt.f32.f16 %f122, %rs34;}

	// end inline asm
	mul.wide.u32 	%rd72, %r414, 4;
	add.s64 	%rd73, %rd2, %rd72;
	ld.local.v4.f32 	{%f138, %f139, %f140, %f141}, [%rd73];
	fma.rn.f32 	%f142, %f122, %f138, %f425;
	ld.shared.u16 	%rs35, [%r309+64];
	// begin inline asm
	{  cvt.f32.f16 %f123, %rs35;}

	// end inline asm
	fma.rn.f32 	%f143, %f123, %f139, %f142;
	ld.shared.u16 	%rs36, [%r309+128];
	// begin inline asm
	{  cvt.f32.f16 %f124, %rs36;}

	// end inline asm
	fma.rn.f32 	%f144, %f124, %f140, %f143;
	ld.shared.u16 	%rs37, [%r309+192];
	// begin inline asm
	{  cvt.f32.f16 %f125, %rs37;}

	// end inline asm
	fma.rn.f32 	%f145, %f125, %f141, %f144;
	ld.shared.u16 	%rs38, [%r309+256];
	// begin inline asm
	{  cvt.f32.f16 %f126, %rs38;}

	// end inline asm
	ld.local.v4.f32 	{%f146, %f147, %f148, %f149}, [%rd73+16];
	fma.rn.f32 	%f150, %f126, %f146, %f145;
	ld.shared.u16 	%rs39, [%r309+320];
	// begin inline asm
	{  cvt.f32.f16 %f127, %rs39;}

	// end inline asm
	fma.rn.f32 	%f151, %f127, %f147, %f150;
	ld.shared.u16 	%rs40, [%r309+384];
	// begin inline asm
	{  cvt.f32.f16 %f128, %rs40;}

	// end inline asm
	fma.rn.f32 	%f152, %f128, %f148, %f151;
	ld.shared.u16 	%rs41, [%r309+448];
	// begin inline asm
	{  cvt.f32.f16 %f129, %rs41;}

	// end inline asm
	fma.rn.f32 	%f153, %f129, %f149, %f152;
	ld.shared.u16 	%rs42, [%r309+512];
	// begin inline asm
	{  cvt.f32.f16 %f130, %rs42;}

	// end inline asm
	ld.local.v4.f32 	{%f154, %f155, %f156, %f157}, [%rd73+32];
	fma.rn.f32 	%f158, %f130, %f154, %f153;
	ld.shared.u16 	%rs43, [%r309+576];
	// begin inline asm
	{  cvt.f32.f16 %f131, %rs43;}

	// end inline asm
	fma.rn.f32 	%f159, %f131, %f155, %f158;
	ld.shared.u16 	%rs44, [%r309+640];
	// begin inline asm
	{  cvt.f32.f16 %f132, %rs44;}

	// end inline asm
	fma.rn.f32 	%f160, %f132, %f156, %f159;
	ld.shared.u16 	%rs45, [%r309+704];
	// begin inline asm
	{  cvt.f32.f16 %f133, %rs45;}

	// end inline asm
	fma.rn.f32 	%f161, %f133, %f157, %f160;
	ld.shared.u16 	%rs46, [%r309+768];
	// begin inline asm
	{  cvt.f32.f16 %f134, %rs46;}

	// end inline asm
	ld.local.v4.f32 	{%f162, %f163, %f164, %f165}, [%rd73+48];
	fma.rn.f32 	%f166, %f134, %f162, %f161;
	ld.shared.u16 	%rs47, [%r309+832];
	// begin inline asm
	{  cvt.f32.f16 %f135, %rs47;}

	// end inline asm
	fma.rn.f32 	%f167, %f135, %f163, %f166;
	ld.shared.u16 	%rs48, [%r309+896];
	// begin inline asm
	{  cvt.f32.f16 %f136, %rs48;}

	// end inline asm
	fma.rn.f32 	%f168, %f136, %f164, %f167;
	ld.shared.u16 	%rs49, [%r309+960];
	// begin inline asm
	{  cvt.f32.f16 %f137, %rs49;}

	// end inline asm
	fma.rn.f32 	%f425, %f137, %f165, %f168;
	add.s32 	%r414, %r414, 16;
	setp.eq.s32 	%p64, %r414, %r41;
	mov.u32 	%r421, %r41;
	@%p64 bra 	$L__BB0_57;
	bra.uni 	$L__BB0_56;
$L__BB0_57:
	setp.eq.s32 	%p65, %r37, 0;
	@%p65 bra 	$L__BB0_25;
	setp.lt.u32 	%p66, %r38, 7;
	@%p66 bra 	$L__BB0_60;
	shl.b32 	%r310, %r421, 5;
	add.s32 	%r311, %r84, %r310;
	shl.b32 	%r312, %r311, 1;
	add.s32 	%r313, %r29, %r312;
	ld.shared.u16 	%rs50, [%r313];
	// begin inline asm
	{  cvt.f32.f16 %f170, %rs50;}

	// end inline asm
	mul.wide.u32 	%rd74, %r421, 4;
	add.s64 	%rd75, %rd2, %rd74;
	ld.local.f32 	%f178, [%rd75];
	fma.rn.f32 	%f179, %f170, %f178, %f425;
	ld.shared.u16 	%rs51, [%r313+64];
	// begin inline asm
	{  cvt.f32.f16 %f171, %rs51;}

	// end inline asm
	ld.local.f32 	%f180, [%rd75+4];
	fma.rn.f32 	%f181, %f171, %f180, %f179;
	ld.shared.u16 	%rs52, [%r313+128];
	// begin inline asm
	{  cvt.f32.f16 %f172, %rs52;}

	// end inline asm
	ld.local.f32 	%f182, [%rd75+8];
	fma.rn.f32 	%f183, %f172, %f182, %f181;
	ld.shared.u16 	%rs53, [%r313+192];
	// begin inline asm
	{  cvt.f32.f16 %f173, %rs53;}

	// end inline asm
	ld.local.f32 	%f184, [%rd75+12];
	fma.rn.f32 	%f185, %f173, %f184, %f183;
	ld.shared.u16 	%rs54, [%r313+256];
	// begin inline asm
	{  cvt.f32.f16 %f174, %rs54;}

	// end inline asm
	ld.local.f32 	%f186, [%rd75+16];
	fma.rn.f32 	%f187, %f174, %f186, %f185;
	ld.shared.u16 	%rs55, [%r313+320];
	// begin inline asm
	{  cvt.f32.f16 %f175, %rs55;}

	// end inline asm
	ld.local.f32 	%f188, [%rd75+20];
	fma.rn.f32 	%f189, %f175, %f188, %f187;
	ld.shared.u16 	%rs56, [%r313+384];
	// begin inline asm
	{  cvt.f32.f16 %f176, %rs56;}

	// end inline asm
	ld.local.f32 	%f190, [%rd75+24];
	fma.rn.f32 	%f191, %f176, %f190, %f189;
	ld.shared.u16 	%rs57, [%r313+448];
	// begin inline asm
	{  cvt.f32.f16 %f177, %rs57;}

	// end inline asm
	ld.local.f32 	%f192, [%rd75+28];
	fma.rn.f32 	%f425, %f177, %f192, %f191;
	add.s32 	%r421, %r421, 8;
$L__BB0_60:
	setp.eq.s32 	%p67, %r33, 0;
	@%p67 bra 	$L__BB0_25;
	setp.lt.u32 	%p68, %r34, 3;
	@%p68 bra 	$L__BB0_63;
	shl.b32 	%r314, %r421, 5;
	add.s32 	%r315, %r84, %r314;
	shl.b32 	%r316, %r315, 1;
	add.s32 	%r317, %r29, %r316;
	ld.shared.u16 	%rs58, [%r317];
	// begin inline asm
	{  cvt.f32.f16 %f194, %rs58;}

	// end inline asm
	mul.wide.u32 	%rd76, %r421, 4;
	add.s64 	%rd77, %rd2, %rd76;
	ld.local.f32 	%f198, [%rd77];
	fma.rn.f32 	%f199, %f194, %f198, %f425;
	ld.shared.u16 	%rs59, [%r317+64];
	// begin inline asm
	{  cvt.f32.f16 %f195, %rs59;}

	// end inline asm
	ld.local.f32 	%f200, [%rd77+4];
	fma.rn.f32 	%f201, %f195, %f200, %f199;
	ld.shared.u16 	%rs60, [%r317+128];
	// begin inline asm
	{  cvt.f32.f16 %f196, %rs60;}

	// end inline asm
	ld.local.f32 	%f202, [%rd77+8];
	fma.rn.f32 	%f203, %f196, %f202, %f201;
	ld.shared.u16 	%rs61, [%r317+192];
	// begin inline asm
	{  cvt.f32.f16 %f197, %rs61;}

	// end inline asm
	ld.local.f32 	%f204, [%rd77+12];
	fma.rn.f32 	%f425, %f197, %f204, %f203;
	add.s32 	%r421, %r421, 4;
$L__BB0_63:
	setp.eq.s32 	%p69, %r35, 0;
	@%p69 bra 	$L__BB0_25;
	setp.eq.s32 	%p70, %r35, 1;
	shl.b32 	%r318, %r421, 5;
	add.s32 	%r319, %r84, %r318;
	shl.b32 	%r320, %r319, 1;
	add.s32 	%r90, %r29, %r320;
	ld.shared.u16 	%rs62, [%r90];
	// begin inline asm
	{  cvt.f32.f16 %f205, %rs62;}

	// end inline asm
	mul.wide.u32 	%rd78, %r421, 4;
	add.s64 	%rd9, %rd2, %rd78;
	ld.local.f32 	%f206, [%rd9];
	fma.rn.f32 	%f425, %f205, %f206, %f425;
	@%p70 bra 	$L__BB0_25;
	setp.eq.s32 	%p71, %r35, 2;
	ld.shared.u16 	%rs63, [%r90+64];
	// begin inline asm
	{  cvt.f32.f16 %f207, %rs63;}

	// end inline asm
	ld.local.f32 	%f208, [%rd9+4];
	fma.rn.f32 	%f425, %f207, %f208, %f425;
	@%p71 bra 	$L__BB0_25;
	ld.shared.u16 	%rs64, [%r90+128];
	// begin inline asm
	{  cvt.f32.f16 %f209, %rs64;}

	// end inline asm
	ld.local.f32 	%f210, [%rd9+8];
	fma.rn.f32 	%f425, %f209, %f210, %f425;
	bra.uni 	$L__BB0_25;
$L__BB0_67:
	setp.lt.u32 	%p92, %r32, 15;
	mad.lo.s32 	%r91, %r410, %r8, %r3;
	mov.b32 	%r424, 0;
	@%p92 bra 	$L__BB0_70;
	mov.b32 	%r416, 0;
$L__BB0_69:
	.pragma "nounroll";
	shl.b32 	%r355, %r416, 5;
	mul.wide.u32 	%rd86, %r416, 4;
	add.s64 	%rd87, %rd3, %rd86;
	ld.local.v4.f32 	{%f370, %f371, %f372, %f373}, [%rd87];
	add.s32 	%r356, %r91, %r355;
	shl.b32 	%r357, %r356, 2;
	add.s32 	%r358, %r12, %r357;
	st.shared.f32 	[%r358+512], %f370;
	st.shared.f32 	[%r358+640], %f371;
	st.shared.f32 	[%r358+768], %f372;
	st.shared.f32 	[%r358+896], %f373;
	ld.local.v4.f32 	{%f374, %f375, %f376, %f377}, [%rd87+16];
	st.shared.f32 	[%r358+1024], %f374;
	st.shared.f32 	[%r358+1152], %f375;
	st.shared.f32 	[%r358+1280], %f376;
	st.shared.f32 	[%r358+1408], %f377;
	ld.local.v4.f32 	{%f378, %f379, %f380, %f381}, [%rd87+32];
	st.shared.f32 	[%r358+1536], %f378;
	st.shared.f32 	[%r358+1664], %f379;
	st.shared.f32 	[%r358+1792], %f380;
	st.shared.f32 	[%r358+1920], %f381;
	ld.local.v4.f32 	{%f382, %f383, %f384, %f385}, [%rd87+48];
	st.shared.f32 	[%r358+2048], %f382;
	st.shared.f32 	[%r358+2176], %f383;
	st.shared.f32 	[%r358+2304], %f384;
	st.shared.f32 	[%r358+2432], %f385;
	add.s32 	%r416, %r416, 16;
	setp.eq.s32 	%p93, %r416, %r41;
	mov.u32 	%r424, %r41;
	@%p93 bra 	$L__BB0_70;
	bra.uni 	$L__BB0_69;
$L__BB0_70:
	setp.eq.s32 	%p94, %r37, 0;
	@%p94 bra 	$L__BB0_42;
	setp.lt.u32 	%p95, %r38, 7;
	@%p95 bra 	$L__BB0_73;
	shl.b32 	%r359, %r424, 5;
	mul.wide.u32 	%rd88, %r424, 4;
	add.s64 	%rd89, %rd3, %rd88;
	ld.local.f32 	%f386, [%rd89];
	add.s32 	%r360, %r91, %r359;
	shl.b32 	%r361, %r360, 2;
	add.s32 	%r362, %r12, %r361;
	st.shared.f32 	[%r362+512], %f386;
	ld.local.f32 	%f387, [%rd89+4];
	st.shared.f32 	[%r362+640], %f387;
	ld.local.f32 	%f388, [%rd89+8];
	st.shared.f32 	[%r362+768], %f388;
	ld.local.f32 	%f389, [%rd89+12];
	st.shared.f32 	[%r362+896], %f389;
	ld.local.f32 	%f390, [%rd89+16];
	st.shared.f32 	[%r362+1024], %f390;
	ld.local.f32 	%f391, [%rd89+20];
	st.shared.f32 	[%r362+1152], %f391;
	ld.local.f32 	%f392, [%rd89+24];
	st.shared.f32 	[%r362+1280], %f392;
	ld.local.f32 	%f393, [%rd89+28];
	st.shared.f32 	[%r362+1408], %f393;
	add.s32 	%r424, %r424, 8;
$L__BB0_73:
	setp.eq.s32 	%p96, %r33, 0;
	@%p96 bra 	$L__BB0_42;
	setp.lt.u32 	%p97, %r34, 3;
	@%p97 bra 	$L__BB0_76;
	shl.b32 	%r363, %r424, 5;
	mul.wide.u32 	%rd90, %r424, 4;
	add.s64 	%rd91, %rd3, %rd90;
	ld.local.f32 	%f394, [%rd91];
	add.s32 	%r364, %r91, %r363;
	shl.b32 	%r365, %r364, 2;
	add.s32 	%r366, %r12, %r365;
	st.shared.f32 	[%r366+512], %f394;
	ld.local.f32 	%f395, [%rd91+4];
	st.shared.f32 	[%r366+640], %f395;
	ld.local.f32 	%f396, [%rd91+8];
	st.shared.f32 	[%r366+768], %f396;
	ld.local.f32 	%f397, [%rd91+12];
	st.shared.f32 	[%r366+896], %f397;
	add.s32 	%r424, %r424, 4;
$L__BB0_76:
	setp.eq.s32 	%p98, %r35, 0;
	@%p98 bra 	$L__BB0_42;
	setp.eq.s32 	%p99, %r35, 1;
	shl.b32 	%r367, %r424, 5;
	mul.wide.u32 	%rd92, %r424, 4;
	add.s64 	%rd10, %rd3, %rd92;
	ld.local.f32 	%f398, [%rd10];
	add.s32 	%r368, %r91, %r367;
	shl.b32 	%r369, %r368, 2;
	add.s32 	%r97, %r12, %r369;
	st.shared.f32 	[%r97+512], %f398;
	@%p99 bra 	$L__BB0_42;
	setp.eq.s32 	%p100, %r35, 2;
	ld.local.f32 	%f399, [%rd10+4];
	st.shared.f32 	[%r97+640], %f399;
	@%p100 bra 	$L__BB0_42;
	ld.local.f32 	%f400, [%rd10+8];
	st.shared.f32 	[%r97+768], %f400;
	bra.uni 	$L__BB0_42;
$L__BB0_80:
	add.s32 	%r413, %r413, 1;
	setp.eq.s32 	%p89, %r413, %r61;
	@%p89 bra 	$L__BB0_81;
	bra.uni 	$L__BB0_24;
$L__BB0_81:
	setp.eq.s32 	%p90, %r3, 0;
	@%p90 bra 	$L__BB0_40;
	bra.uni 	$L__BB0_41;
$L__BB0_82:
	setp.lt.u32 	%p55, %r32, 7;
	mad.lo.s32 	%r99, %r410, %r8, %r3;
	mov.b32 	%r427, 0;
	@%p55 bra 	$L__BB0_85;
	mov.b32 	%r412, 0;
$L__BB0_84:
	.pragma "nounroll";
	shl.b32 	%r287, %r412, 5;
	add.s32 	%r288, %r99, %r287;
	shl.b32 	%r289, %r288, 2;
	add.s32 	%r290, %r12, %r289;
	ld.shared.f32 	%f103, [%r290+512];
	mul.wide.u32 	%rd64, %r412, 4;
	add.s64 	%rd65, %rd3, %rd64;
	ld.shared.f32 	%f104, [%r290+640];
	ld.shared.f32 	%f105, [%r290+768];
	ld.shared.f32 	%f106, [%r290+896];
	st.local.v4.f32 	[%rd65], {%f103, %f104, %f105, %f106};
	ld.shared.f32 	%f107, [%r290+1024];
	ld.shared.f32 	%f108, [%r290+1152];
	ld.shared.f32 	%f109, [%r290+1280];
	ld.shared.f32 	%f110, [%r290+1408];
	st.local.v4.f32 	[%rd65+16], {%f107, %f108, %f109, %f110};
	add.s32 	%r412, %r412, 8;
	setp.eq.s32 	%p56, %r412, %r39;
	mov.u32 	%r427, %r39;
	@%p56 bra 	$L__BB0_85;
	bra.uni 	$L__BB0_84;
$L__BB0_85:
	setp.eq.s32 	%p57, %r33, 0;
	@%p57 bra 	$L__BB0_23;
	setp.lt.u32 	%p58, %r34, 3;
	@%p58 bra 	$L__BB0_88;
	shl.b32 	%r291, %r427, 5;
	add.s32 	%r292, %r99, %r291;
	shl.b32 	%r293, %r292, 2;
	add.s32 	%r294, %r12, %r293;
	ld.shared.f32 	%f111, [%r294+512];
	mul.wide.u32 	%rd66, %r427, 4;
	add.s64 	%rd67, %rd3, %rd66;
	st.local.f32 	[%rd67], %f111;
	ld.shared.f32 	%f112, [%r294+640];
	st.local.f32 	[%rd67+4], %f112;
	ld.shared.f32 	%f113, [%r294+768];
	st.local.f32 	[%rd67+8], %f113;
	ld.shared.f32 	%f114, [%r294+896];
	st.local.f32 	[%rd67+12], %f114;
	add.s32 	%r427, %r427, 4;
$L__BB0_88:
	setp.eq.s32 	%p59, %r35, 0;
	@%p59 bra 	$L__BB0_23;
	setp.eq.s32 	%p60, %r36, 0;
	@%p60 bra 	$L__BB0_91;
	shl.b32 	%r295, %r427, 5;
	add.s32 	%r296, %r99, %r295;
	shl.b32 	%r297, %r296, 2;
	add.s32 	%r298, %r12, %r297;
	ld.shared.f32 	%f115, [%r298+512];
	mul.wide.u32 	%rd68, %r427, 4;
	add.s64 	%rd69, %rd3, %rd68;
	st.local.f32 	[%rd69], %f115;
	ld.shared.f32 	%f116, [%r298+640];
	st.local.f32 	[%rd69+4], %f116;
	add.s32 	%r427, %r427, 2;
$L__BB0_91:
	setp.eq.s32 	%p61, %r40, 0;
	@%p61 bra 	$L__BB0_23;
	shl.b32 	%r299, %r427, 5;
	add.s32 	%r300, %r99, %r299;
	shl.b32 	%r301, %r300, 2;
	add.s32 	%r302, %r12, %r301;
	ld.shared.f32 	%f117, [%r302+512];
	mul.wide.u32 	%rd70, %r427, 4;
	add.s64 	%rd71, %rd3, %rd70;
	st.local.f32 	[%rd71], %f117;
	bra.uni 	$L__BB0_23;
$L__BB0_93:
	setp.lt.u32 	%p47, %r32, 7;
	mad.lo.s32 	%r105, %r410, %r8, %r3;
	mov.b32 	%r430, 0;
	@%p47 bra 	$L__BB0_96;
	mov.b32 	%r411, 0;
$L__BB0_95:
	.pragma "nounroll";
	shl.b32 	%r264, %r411, 5;
	add.s32 	%r265, %r105, %r264;
	shl.b32 	%r266, %r265, 1;
	mov.u32 	%r267, smem_bytes;
	add.s32 	%r268, %r267, %r266;
	ld.shared.u16 	%rs19, [%r268];
	// begin inline asm
	{  cvt.f32.f16 %f88, %rs19;}

	// end inline asm
	mul.wide.u32 	%rd56, %r411, 4;
	add.s64 	%rd57, %rd2, %rd56;
	ld.shared.u16 	%rs20, [%r268+64];
	// begin inline asm
	{  cvt.f32.f16 %f89, %rs20;}

	// end inline asm
	ld.shared.u16 	%rs21, [%r268+128];
	// begin inline asm
	{  cvt.f32.f16 %f90, %rs21;}

	// end inline asm
	ld.shared.u16 	%rs22, [%r268+192];
	// begin inline asm
	{  cvt.f32.f16 %f91, %rs22;}

	// end inline asm
	st.local.v4.f32 	[%rd57], {%f88, %f89, %f90, %f91};
	ld.shared.u16 	%rs23, [%r268+256];
	// begin inline asm
	{  cvt.f32.f16 %f92, %rs23;}

	// end inline asm
	ld.shared.u16 	%rs24, [%r268+320];
	// begin inline asm
	{  cvt.f32.f16 %f93, %rs24;}

	// end inline asm
	ld.shared.u16 	%rs25, [%r268+384];
	// begin inline asm
	{  cvt.f32.f16 %f94, %rs25;}

	// end inline asm
	ld.shared.u16 	%rs26, [%r268+448];
	// begin inline asm
	{  cvt.f32.f16 %f95, %rs26;}

	// end inline asm
	st.local.v4.f32 	[%rd57+16], {%f92, %f93, %f94, %f95};
	add.s32 	%r411, %r411, 8;
	setp.eq.s32 	%p48, %r411, %r39;
	mov.u32 	%r430, %r39;
	@%p48 bra 	$L__BB0_96;
	bra.uni 	$L__BB0_95;
$L__BB0_96:
	setp.eq.s32 	%p49, %r33, 0;
	@%p49 bra 	$L__BB0_22;
	setp.lt.u32 	%p50, %r34, 3;
	@%p50 bra 	$L__BB0_99;
	shl.b32 	%r269, %r430, 5;
	add.s32 	%r270, %r105, %r269;
	shl.b32 	%r271, %r270, 1;
	mov.u32 	%r272, smem_bytes;
	add.s32 	%r273, %r272, %r271;
	ld.shared.u16 	%rs27, [%r273];
	// begin inline asm
	{  cvt.f32.f16 %f96, %rs27;}

	// end inline asm
	mul.wide.u32 	%rd58, %r430, 4;
	add.s64 	%rd59, %rd2, %rd58;
	st.local.f32 	[%rd59], %f96;
	ld.shared.u16 	%rs28, [%r273+64];
	// begin inline asm
	{  cvt.f32.f16 %f97, %rs28;}

	// end inline asm
	st.local.f32 	[%rd59+4], %f97;
	ld.shared.u16 	%rs29, [%r273+128];
	// begin inline asm
	{  cvt.f32.f16 %f98, %rs29;}

	// end inline asm
	st.local.f32 	[%rd59+8], %f98;
	ld.shared.u16 	%rs30, [%r273+192];
	// begin inline asm
	{  cvt.f32.f16 %f99, %rs30;}

	// end inline asm
	st.local.f32 	[%rd59+12], %f99;
	add.s32 	%r430, %r430, 4;
$L__BB0_99:
	setp.eq.s32 	%p51, %r35, 0;
	@%p51 bra 	$L__BB0_22;
	setp.eq.s32 	%p52, %r36, 0;
	@%p52 bra 	$L__BB0_102;
	shl.b32 	%r274, %r430, 5;
	add.s32 	%r275, %r105, %r274;
	shl.b32 	%r276, %r275, 1;
	mov.u32 	%r277, smem_bytes;
	add.s32 	%r278, %r277, %r276;
	ld.shared.u16 	%rs31, [%r278];
	// begin inline asm
	{  cvt.f32.f16 %f100, %rs31;}

	// end inline asm
	mul.wide.u32 	%rd60, %r430, 4;
	add.s64 	%rd61, %rd2, %rd60;
	st.local.f32 	[%rd61], %f100;
	ld.shared.u16 	%rs32, [%r278+64];
	// begin inline asm
	{  cvt.f32.f16 %f101, %rs32;}

	// end inline asm
	st.local.f32 	[%rd61+4], %f101;
	add.s32 	%r430, %r430, 2;
$L__BB0_102:
	setp.eq.s32 	%p53, %r40, 0;
	@%p53 bra 	$L__BB0_22;
	shl.b32 	%r279, %r430, 5;
	add.s32 	%r280, %r105, %r279;
	shl.b32 	%r281, %r280, 1;
	mov.u32 	%r282, smem_bytes;
	add.s32 	%r283, %r282, %r281;
	ld.shared.u16 	%rs33, [%r283];
	// begin inline asm
	{  cvt.f32.f16 %f102, %rs33;}

	// end inline asm
	mul.wide.u32 	%rd62, %r430, 4;
	add.s64 	%rd63, %rd2, %rd62;
	st.local.f32 	[%rd63], %f102;
	bra.uni 	$L__BB0_22;
$L__BB0_104:
	setp.lt.s32 	%p20, %r141, 32;
	@%p20 bra 	$L__BB0_137;
	mov.u32 	%r432, %r403;
$L__BB0_106:
	setp.lt.u32 	%p21, %r32, 7;
	mad.lo.s32 	%r112, %r432, %r8, %r3;
	mov.b32 	%r443, 0;
	@%p21 bra 	$L__BB0_109;
	mov.b32 	%r433, 0;
$L__BB0_108:
	.pragma "nounroll";
	shl.b32 	%r205, %r433, 5;
	add.s32 	%r206, %r112, %r205;
	shl.b32 	%r207, %r206, 1;
	mov.u32 	%r208, smem_bytes;
	add.s32 	%r209, %r208, %r207;
	ld.shared.u16 	%rs4, [%r209];
	// begin inline asm
	{  cvt.f32.f16 %f27, %rs4;}

	// end inline asm
	mul.wide.u32 	%rd33, %r433, 4;
	add.s64 	%rd34, %rd2, %rd33;
	ld.shared.u16 	%rs5, [%r209+64];
	// begin inline asm
	{  cvt.f32.f16 %f28, %rs5;}

	// end inline asm
	ld.shared.u16 	%rs6, [%r209+128];
	// begin inline asm
	{  cvt.f32.f16 %f29, %rs6;}

	// end inline asm
	ld.shared.u16 	%rs7, [%r209+192];
	// begin inline asm
	{  cvt.f32.f16 %f30, %rs7;}

	// end inline asm
	st.local.v4.f32 	[%rd34], {%f27, %f28, %f29, %f30};
	ld.shared.u16 	%rs8, [%r209+256];
	// begin inline asm
	{  cvt.f32.f16 %f31, %rs8;}

	// end inline asm
	ld.shared.u16 	%rs9, [%r209+320];
	// begin inline asm
	{  cvt.f32.f16 %f32, %rs9;}

	// end inline asm
	ld.shared.u16 	%rs10, [%r209+384];
	// begin inline asm
	{  cvt.f32.f16 %f33, %rs10;}

	// end inline asm
	ld.shared.u16 	%rs11, [%r209+448];
	// begin inline asm
	{  cvt.f32.f16 %f34, %rs11;}

	// end inline asm
	st.local.v4.f32 	[%rd34+16], {%f31, %f32, %f33, %f34};
	add.s32 	%r433, %r433, 8;
	setp.eq.s32 	%p22, %r433, %r39;
	mov.u32 	%r443, %r39;
	@%p22 bra 	$L__BB0_109;
	bra.uni 	$L__BB0_108;
$L__BB0_109:
	setp.eq.s32 	%p23, %r33, 0;
	@%p23 bra 	$L__BB0_117;
	setp.lt.u32 	%p24, %r34, 3;
	@%p24 bra 	$L__BB0_112;
	shl.b32 	%r210, %r443, 5;
	add.s32 	%r211, %r112, %r210;
	shl.b32 	%r212, %r211, 1;
	mov.u32 	%r213, smem_bytes;
	add.s32 	%r214, %r213, %r212;
	ld.shared.u16 	%rs12, [%r214];
	// begin inline asm
	{  cvt.f32.f16 %f35, %rs12;}

	// end inline asm
	mul.wide.u32 	%rd35, %r443, 4;
	add.s64 	%rd36, %rd2, %rd35;
	st.local.f32 	[%rd36], %f35;
	ld.shared.u16 	%rs13, [%r214+64];
	// begin inline asm
	{  cvt.f32.f16 %f36, %rs13;}

	// end inline asm
	st.local.f32 	[%rd36+4], %f36;
	ld.shared.u16 	%rs14, [%r214+128];
	// begin inline asm
	{  cvt.f32.f16 %f37, %rs14;}

	// end inline asm
	st.local.f32 	[%rd36+8], %f37;
	ld.shared.u16 	%rs15, [%r214+192];
	// begin inline asm
	{  cvt.f32.f16 %f38, %rs15;}

	// end inline asm
	st.local.f32 	[%rd36+12], %f38;
	add.s32 	%r443, %r443, 4;
$L__BB0_112:
	setp.eq.s32 	%p25, %r35, 0;
	@%p25 bra 	$L__BB0_117;
	setp.eq.s32 	%p26, %r36, 0;
	@%p26 bra 	$L__BB0_115;
	shl.b32 	%r215, %r443, 5;
	add.s32 	%r216, %r112, %r215;
	shl.b32 	%r217, %r216, 1;
	mov.u32 	%r218, smem_bytes;
	add.s32 	%r219, %r218, %r217;
	ld.shared.u16 	%rs16, [%r219];
	// begin inline asm
	{  cvt.f32.f16 %f39, %rs16;}

	// end inline asm
	mul.wide.u32 	%rd37, %r443, 4;
	add.s64 	%rd38, %rd2, %rd37;
	st.local.f32 	[%rd38], %f39;
	ld.shared.u16 	%rs17, [%r219+64];
	// begin inline asm
	{  cvt.f32.f16 %f40, %rs17;}

	// end inline asm
	st.local.f32 	[%rd38+4], %f40;
	add.s32 	%r443, %r443, 2;
$L__BB0_115:
	setp.eq.s32 	%p27, %r40, 0;
	@%p27 bra 	$L__BB0_117;
	shl.b32 	%r220, %r443, 5;
	add.s32 	%r221, %r112, %r220;
	shl.b32 	%r222, %r221, 1;
	mov.u32 	%r223, smem_bytes;
	add.s32 	%r224, %r223, %r222;
	ld.shared.u16 	%rs18, [%r224];
	// begin inline asm
	{  cvt.f32.f16 %f41, %rs18;}

	// end inline asm
	mul.wide.u32 	%rd39, %r443, 4;
	add.s64 	%rd40, %rd2, %rd39;
	st.local.f32 	[%rd40], %f41;
$L__BB0_117:
	setp.lt.u32 	%p28, %r32, 7;
	shl.b32 	%r226, %r432, 2;
	add.s32 	%r136, %r12, %r226;
	ld.shared.f32 	%f24, [%r136];
	ld.shared.f32 	%f25, [%r136+256];
	mov.b32 	%r440, 0;
	@%p28 bra 	$L__BB0_120;
	mov.b32 	%r434, 0;
$L__BB0_119:
	.pragma "nounroll";
	shl.b32 	%r228, %r434, 5;
	add.s32 	%r229, %r112, %r228;
	shl.b32 	%r230, %r229, 2;
	add.s32 	%r231, %r12, %r230;
	ld.shared.f32 	%f42, [%r231+512];
	mul.wide.u32 	%rd41, %r434, 4;
	add.s64 	%rd42, %rd3, %rd41;
	ld.shared.f32 	%f43, [%r231+640];
	ld.shared.f32 	%f44, [%r231+768];
	ld.shared.f32 	%f45, [%r231+896];
	st.local.v4.f32 	[%rd42], {%f42, %f43, %f44, %f45};
	ld.shared.f32 	%f46, [%r231+1024];
	ld.shared.f32 	%f47, [%r231+1152];
	ld.shared.f32 	%f48, [%r231+1280];
	ld.shared.f32 	%f49, [%r231+1408];
	st.local.v4.f32 	[%rd42+16], {%f46, %f47, %f48, %f49};
	add.s32 	%r434, %r434, 8;
	setp.eq.s32 	%p29, %r434, %r39;
	mov.u32 	%r440, %r39;
	@%p29 bra 	$L__BB0_120;
	bra.uni 	$L__BB0_119;
$L__BB0_120:
	setp.eq.s32 	%p30, %r33, 0;
	@%p30 bra 	$L__BB0_121;
	bra.uni 	$L__BB0_138;
$L__BB0_121:
	setp.ne.s32 	%p35, %r3, 0;
	@%p35 bra 	$L__BB0_123;
	st.shared.f32 	[%r136], %f24;
	st.shared.f32 	[%r136+256], %f25;
$L__BB0_123:
	setp.lt.u32 	%p36, %r32, 15;
	mov.b32 	%r437, 0;
	@%p36 bra 	$L__BB0_126;
	mov.b32 	%r435, 0;
$L__BB0_125:
	.pragma "nounroll";
	shl.b32 	%r246, %r435, 5;
	mul.wide.u32 	%rd49, %r435, 4;
	add.s64 	%rd50, %rd3, %rd49;
	ld.local.v4.f32 	{%f57, %f58, %f59, %f60}, [%rd50];
	add.s32 	%r247, %r112, %r246;
	shl.b32 	%r248, %r247, 2;
	add.s32 	%r249, %r12, %r248;
	st.shared.f32 	[%r249+512], %f57;
	st.shared.f32 	[%r249+640], %f58;
	st.shared.f32 	[%r249+768], %f59;
	st.shared.f32 	[%r249+896], %f60;
	ld.local.v4.f32 	{%f61, %f62, %f63, %f64}, [%rd50+16];
	st.shared.f32 	[%r249+1024], %f61;
	st.shared.f32 	[%r249+1152], %f62;
	st.shared.f32 	[%r249+1280], %f63;
	st.shared.f32 	[%r249+1408], %f64;
	ld.local.v4.f32 	{%f65, %f66, %f67, %f68}, [%rd50+32];
	st.shared.f32 	[%r249+1536], %f65;
	st.shared.f32 	[%r249+1664], %f66;
	st.shared.f32 	[%r249+1792], %f67;
	st.shared.f32 	[%r249+1920], %f68;
	ld.local.v4.f32 	{%f69, %f70, %f71, %f72}, [%rd50+48];
	st.shared.f32 	[%r249+2048], %f69;
	st.shared.f32 	[%r249+2176], %f70;
	st.shared.f32 	[%r249+2304], %f71;
	st.shared.f32 	[%r249+2432], %f72;
	add.s32 	%r435, %r435, 16;
	setp.eq.s32 	%p37, %r435, %r41;
	mov.u32 	%r437, %r41;
	@%p37 bra 	$L__BB0_126;
	bra.uni 	$L__BB0_125;
$L__BB0_126:
	setp.eq.s32 	%p38, %r37, 0;
	@%p38 bra 	$L__BB0_136;
	setp.lt.u32 	%p39, %r38, 7;
	@%p39 bra 	$L__BB0_129;
	shl.b32 	%r250, %r437, 5;
	mul.wide.u32 	%rd51, %r437, 4;
	add.s64 	%rd52, %rd3, %rd51;
	ld.local.f32 	%f73, [%rd52];
	add.s32 	%r251, %r112, %r250;
	shl.b32 	%r252, %r251, 2;
	add.s32 	%r253, %r12, %r252;
	st.shared.f32 	[%r253+512], %f73;
	ld.local.f32 	%f74, [%rd52+4];
	st.shared.f32 	[%r253+640], %f74;
	ld.local.f32 	%f75, [%rd52+8];
	st.shared.f32 	[%r253+768], %f75;
	ld.local.f32 	%f76, [%rd52+12];
	st.shared.f32 	[%r253+896], %f76;
	ld.local.f32 	%f77, [%rd52+16];
	st.shared.f32 	[%r253+1024], %f77;
	ld.local.f32 	%f78, [%rd52+20];
	st.shared.f32 	[%r253+1152], %f78;
	ld.local.f32 	%f79, [%rd52+24];
	st.shared.f32 	[%r253+1280], %f79;
	ld.local.f32 	%f80, [%rd52+28];
	st.shared.f32 	[%r253+1408], %f80;
	add.s32 	%r437, %r437, 8;
$L__BB0_129:
	setp.eq.s32 	%p40, %r33, 0;
	@%p40 bra 	$L__BB0_136;
	setp.lt.u32 	%p41, %r34, 3;
	@%p41 bra 	$L__BB0_132;
	shl.b32 	%r254, %r437, 5;
	mul.wide.u32 	%rd53, %r437, 4;
	add.s64 	%rd54, %rd3, %rd53;
	ld.local.f32 	%f81, [%rd54];
	add.s32 	%r255, %r112, %r254;
	shl.b32 	%r256, %r255, 2;
	add.s32 	%r257, %r12, %r256;
	st.shared.f32 	[%r257+512], %f81;
	ld.local.f32 	%f82, [%rd54+4];
	st.shared.f32 	[%r257+640], %f82;
	ld.local.f32 	%f83, [%rd54+8];
	st.shared.f32 	[%r257+768], %f83;
	ld.local.f32 	%f84, [%rd54+12];
	st.shared.f32 	[%r257+896], %f84;
	add.s32 	%r437, %r437, 4;
$L__BB0_132:
	setp.eq.s32 	%p42, %r35, 0;
	@%p42 bra 	$L__BB0_136;
	setp.eq.s32 	%p43, %r35, 1;
	shl.b32 	%r258, %r437, 5;
	mul.wide.u32 	%rd55, %r437, 4;
	add.s64 	%rd11, %rd3, %rd55;
	ld.local.f32 	%f85, [%rd11];
	add.s32 	%r259, %r112, %r258;
	shl.b32 	%r260, %r259, 2;
	add.s32 	%r125, %r12, %r260;
	st.shared.f32 	[%r125+512], %f85;
	@%p43 bra 	$L__BB0_136;
	setp.eq.s32 	%p44, %r35, 2;
	ld.local.f32 	%f86, [%rd11+4];
	st.shared.f32 	[%r125+640], %f86;
	@%p44 bra 	$L__BB0_136;
	ld.local.f32 	%f87, [%rd11+8];
	st.shared.f32 	[%r125+768], %f87;
$L__BB0_136:
	add.s32 	%r432, %r432, 4;
	setp.lt.s32 	%p45, %r432, %r7;
	@%p45 bra 	$L__BB0_106;
$L__BB0_137:
	bar.sync 	0;
	add.s32 	%r408, %r408, 64;
	setp.lt.s32 	%p102, %r408, %r140;
	add.s32 	%r407, %r407, -64;
	@%p102 bra 	$L__BB0_15;
	bra.uni 	$L__BB0_28;
$L__BB0_138:
	setp.lt.u32 	%p31, %r34, 3;
	@%p31 bra 	$L__BB0_140;
	shl.b32 	%r232, %r440, 5;
	add.s32 	%r233, %r112, %r232;
	shl.b32 	%r234, %r233, 2;
	add.s32 	%r235, %r12, %r234;
	ld.shared.f32 	%f50, [%r235+512];
	mul.wide.u32 	%rd43, %r440, 4;
	add.s64 	%rd44, %rd3, %rd43;
	st.local.f32 	[%rd44], %f50;
	ld.shared.f32 	%f51, [%r235+640];
	st.local.f32 	[%rd44+4], %f51;
	ld.shared.f32 	%f52, [%r235+768];
	st.local.f32 	[%rd44+8], %f52;
	ld.shared.f32 	%f53, [%r235+896];
	st.local.f32 	[%rd44+12], %f53;
	add.s32 	%r440, %r440, 4;
$L__BB0_140:
	setp.eq.s32 	%p32, %r35, 0;
	@%p32 bra 	$L__BB0_121;
	setp.eq.s32 	%p33, %r36, 0;
	@%p33 bra 	$L__BB0_143;
	shl.b32 	%r236, %r440, 5;
	add.s32 	%r237, %r112, %r236;
	shl.b32 	%r238, %r237, 2;
	add.s32 	%r239, %r12, %r238;
	ld.shared.f32 	%f54, [%r239+512];
	mul.wide.u32 	%rd45, %r440, 4;
	add.s64 	%rd46, %rd3, %rd45;
	st.local.f32 	[%rd46], %f54;
	ld.shared.f32 	%f55, [%r239+640];
	st.local.f32 	[%rd46+4], %f55;
	add.s32 	%r440, %r440, 2;
$L__BB0_143:
	setp.eq.s32 	%p34, %r40, 0;
	@%p34 bra 	$L__BB0_121;
	shl.b32 	%r240, %r440, 5;
	add.s32 	%r241, %r112, %r240;
	shl.b32 	%r242, %r241, 2;
	add.s32 	%r243, %r12, %r242;
	ld.shared.f32 	%f56, [%r243+512];
	mul.wide.u32 	%rd47, %r440, 4;
	add.s64 	%rd48, %rd3, %rd47;
	st.local.f32 	[%rd48], %f56;
	bra.uni 	$L__BB0_121;
$L__BB0_145:
	shl.b32 	%r173, %r399, 2;
	add.s32 	%r174, %r12, %r173;
	mov.b32 	%r175, -8388608;
	st.shared.u32 	[%r174], %r175;
	mov.b32 	%r176, 0;
	st.shared.u32 	[%r174+256], %r176;
	shl.b32 	%r177, %r13, 2;
	add.s32 	%r178, %r174, %r177;
	st.shared.u32 	[%r178], %r175;
	st.shared.u32 	[%r178+256], %r176;
	add.s32 	%r179, %r178, %r177;
	st.shared.u32 	[%r179], %r175;
	st.shared.u32 	[%r179+256], %r176;
	add.s32 	%r180, %r179, %r177;
	st.shared.u32 	[%r180], %r175;
	st.shared.u32 	[%r180+256], %r176;
	add.s32 	%r399, %r177, %r399;
	setp.lt.s32 	%p12, %r399, %r7;
	@%p12 bra 	$L__BB0_145;
	bra.uni 	$L__BB0_10;

}


// ===== COMPILED SASS (sm_100) =====

	.target	sm_100

	.elftype	@"ET_EXEC"


//--------------------- .note.nv.tkinfo           --------------------------
	.section	.note.nv.tkinfo,"",@"SHT_NOTE"
	.sectionflags	@"SHF_NOTE_NV_TKINFO"
	.tkinfo
        /*0018*/ 	.word	0x00000002
        /*0030*/ 	.string	""
        /*0030*/ 	.string	"ptxas"
        /*0030*/ 	.string	"Cuda compilation tools, release 13.0, V13.0.88"
        /*0030*/ 	.string	"Build cuda_13.0.r13.0/compiler.36424714_0"
        /*0030*/ 	.string	"-arch sm_100 -m 64 "



//--------------------- .note.nv.cuinfo           --------------------------
	.section	.note.nv.cuinfo,"",@"SHT_NOTE"
	.sectionflags	@"SHF_NOTE_NV_CUINFO"
        /*0018*/ 	.short	0x0002
        /*001a*/ 	.short	0x0064
        /*001c*/ 	.short	0x0082
	.zero		2


//--------------------- .nv.info                  --------------------------
	.section	.nv.info,"",@"SHT_CUDA_INFO"
	.align	4


	//----- nvinfo : EIATTR_REGCOUNT
	.align		4
        /*0000*/ 	.byte	0x04, 0x2f
        /*0002*/ 	.short	(.L_1 - .L_0)
	.align		4
.L_0:
        /*0004*/ 	.word	index@(_Z37flash3_fused_attention_fp16_kernel_v5PK6__halfS1_S1_PS_iiiiif)
        /*0008*/ 	.word	0x00000047


	//----- nvinfo : EIATTR_FRAME_SIZE
	.align		4
.L_1:
        /*000c*/ 	.byte	0x04, 0x11
        /*000e*/ 	.short	(.L_3 - .L_2)
	.align		4
.L_2:
        /*0010*/ 	.word	index@($__internal_0_$__cuda_sm3x_div_rn_noftz_f32_slowpath)
        /*0014*/ 	.word	0x00000020


	//----- nvinfo : EIATTR_FRAME_SIZE
	.align		4
.L_3:
        /*0018*/ 	.byte	0x04, 0x11
        /*001a*/ 	.short	(.L_5 - .L_4)
	.align		4
.L_4:
        /*001c*/ 	.word	index@(_Z37flash3_fused_attention_fp16_kernel_v5PK6__halfS1_S1_PS_iiiiif)
        /*0020*/ 	.word	0x00000020


	//----- nvinfo : EIATTR_MIN_STACK_SIZE
	.align		4
.L_5:
        /*0024*/ 	.byte	0x04, 0x12
        /*0026*/ 	.short	(.L_7 - .L_6)
	.align		4
.L_6:
        /*0028*/ 	.word	index@(_Z37flash3_fused_attention_fp16_kernel_v5PK6__halfS1_S1_PS_iiiiif)
        /*002c*/ 	.word	0x00000020
.L_7:


//--------------------- .nv.compat                --------------------------
	.section	.nv.compat,"",@"SHT_CUDA_COMPAT_INFO"
	.align	4
        /*0000*/ 	.byte	0x02, 0x09, 0x00, 0x00, 0x02, 0x02, 0x01, 0x00, 0x02, 0x05, 0x05, 0x00, 0x03, 0x07, 0x01, 0x01
        /*0010*/ 	.byte	0x02, 0x03, 0x00, 0x00, 0x02, 0x06, 0x01, 0x00, 0x04, 0x0b, 0x08, 0x00, 0x01, 0x00, 0x00, 0x00
        /*0020*/ 	.byte	0x00, 0x00, 0x00, 0x00


//--------------------- .nv.info._Z37flash3_fused_attention_fp16_kernel_v5PK6__halfS1_S1_PS_iiiiif --------------------------
	.section	.nv.info._Z37flash3_fused_attention_fp16_kernel_v5PK6__halfS1_S1_PS_iiiiif,"",@"SHT_CUDA_INFO"
	.sectionflags	@""
	.align	4


	//----- nvinfo : EIATTR_CUDA_API_VERSION
	.align		4
        /*0000*/ 	.byte	0x04, 0x37
        /*0002*/ 	.short	(.L_9 - .L_8)
.L_8:
        /*0004*/ 	.word	0x00000082


	//----- nvinfo : EIATTR_KPARAM_INFO
	.align		4
.L_9:
        /*0008*/ 	.byte	0x04, 0x17
        /*000a*/ 	.short	(.L_11 - .L_10)
.L_10:
        /*000c*/ 	.word	0x00000000
        /*0010*/ 	.short	0x0009
        /*0012*/ 	.short	0x0034
        /*0014*/ 	.byte	0x00, 0xf0, 0x11, 0x00


	//----- nvinfo : EIATTR_KPARAM_INFO
	.align		4
.L_11:
        /*0018*/ 	.byte	0x04, 0x17
        /*001a*/ 	.short	(.L_13 - .L_12)
.L_12:
        /*001c*/ 	.word	0x00000000
        /*0020*/ 	.short	0x0008
        /*0022*/ 	.short	0x0030
        /*0024*/ 	.byte	0x00, 0xf0, 0x11, 0x00


	//----- nvinfo : EIATTR_KPARAM_INFO
	.align		4
.L_13:
        /*0028*/ 	.byte	0x04, 0x17
        /*002a*/ 	.short	(.L_15 - .L_14)
.L_14:
        /*002c*/ 	.word	0x00000000
        /*0030*/ 	.short	0x0007
        /*0032*/ 	.short	0x002c
        /*0034*/ 	.byte	0x00, 0xf0, 0x11, 0x00


	//----- nvinfo : EIATTR_KPARAM_INFO
	.align		4
.L_15:
        /*0038*/ 	.byte	0x04, 0x17
        /*003a*/ 	.short	(.L_17 - .L_16)
.L_16:
        /*003c*/ 	.word	0x00000000
        /*0040*/ 	.short	0x0006
        /*0042*/ 	.short	0x0028
        /*0044*/ 	.byte	0x00, 0xf0, 0x11, 0x00


	//----- nvinfo : EIATTR_KPARAM_INFO
	.align		4
.L_17:
        /*0048*/ 	.byte	0x04, 0x17
        /*004a*/ 	.short	(.L_19 - .L_18)
.L_18:
        /*004c*/ 	.word	0x00000000
        /*0050*/ 	.short	0x0005
        /*0052*/ 	.short	0x0024
        /*0054*/ 	.byte	0x00, 0xf0, 0x11, 0x00


	//----- nvinfo : EIATTR_KPARAM_INFO
	.align		4
.L_19:
        /*0058*/ 	.byte	0x04, 0x17
        /*005a*/ 	.short	(.L_21 - .L_20)
.L_20:
        /*005c*/ 	.word	0x00000000
        /*0060*/ 	.short	0x0004
        /*0062*/ 	.short	0x0020
        /*0064*/ 	.byte	0x00, 0xf0, 0x11, 0x00


	//----- nvinfo : EIATTR_KPARAM_INFO
	.align		4
.L_21:
        /*0068*/ 	.byte	0x04, 0x17
        /*006a*/ 	.short	(.L_23 - .L_22)
.L_22:
        /*006c*/ 	.word	0x00000000
        /*0070*/ 	.short	0x0003
        /*0072*/ 	.short	0x0018
        /*0074*/ 	.byte	0x00, 0xf5, 0x21, 0x00


	//----- nvinfo : EIATTR_KPARAM_INFO
	.align		4
.L_23:
        /*0078*/ 	.byte	0x04, 0x17
        /*007a*/ 	.short	(.L_25 - .L_24)
.L_24:
        /*007c*/ 	.word	0x00000000
        /*0080*/ 	.short	0x0002
        /*0082*/ 	.short	0x0010
        /*0084*/ 	.byte	0x00, 0xf5, 0x21, 0x00


	//----- nvinfo : EIATTR_KPARAM_INFO
	.align		4
.L_25:
        /*0088*/ 	.byte	0x04, 0x17
        /*008a*/ 	.short	(.L_27 - .L_26)
.L_26:
        /*008c*/ 	.word	0x00000000
        /*0090*/ 	.short	0x0001
        /*0092*/ 	.short	0x0008
        /*0094*/ 	.byte	0x00, 0xf5, 0x21, 0x00


	//----- nvinfo : EIATTR_KPARAM_INFO
	.align		4
.L_27:
        /*0098*/ 	.byte	0x04, 0x17
        /*009a*/ 	.short	(.L_29 - .L_28)
.L_28:
        /*009c*/ 	.word	0x00000000
        /*00a0*/ 	.short	0x0000
        /*00a2*/ 	.short	0x0000
        /*00a4*/ 	.byte	0x00, 0xf5, 0x21, 0x00


	//----- nvinfo : EIATTR_SPARSE_MMA_MASK
	.align		4
.L_29:
        /*00a8*/ 	.byte	0x03, 0x50
        /*00aa*/ 	.short	0x0000


	//----- nvinfo : EIATTR_MAXREG_COUNT
	.align		4
        /*00ac*/ 	.byte	0x03, 0x1b
        /*00ae*/ 	.short	0x00ff


	//----- nvinfo : EIATTR_NUM_BARRIERS
	.align		4
        /*00b0*/ 	.byte	0x02, 0x4c
        /*00b2*/ 	.byte	0x01
	.zero		1


	//----- nvinfo : EIATTR_MERCURY_ISA_VERSION
	.align		4
        /*00b4*/ 	.byte	0x03, 0x5f
        /*00b6*/ 	.short	0x0101


	//----- nvinfo : EIATTR_COOP_GROUP_MASK_REGIDS
	.align		4
        /*00b8*/ 	.byte	0x04, 0x29
        /*00ba*/ 	.short	(.L_31 - .L_30)


	//   ....[0]....
.L_30:
        /*00bc*/ 	.word	0xffffffff


	//   ....[1]....
        /*00c0*/ 	.word	0xffffffff


	//   ....[2]....
        /*00c4*/ 	.word	0xffffffff


	//   ....[3]....
        /*00c8*/ 	.word	0xffffffff


	//   ....[4]....
        /*00cc*/ 	.word	0xffffffff


	//   ....[5]....
        /*00d0*/ 	.word	0x05000012


	//   ....[6]....
        /*00d4*/ 	.word	0x05000012


	//   ....[7]....
        /*00d8*/ 	.word	0x05000012


	//   ....[8]....
        /*00dc*/ 	.word	0x05000012


	//   ....[9]....
        /*00e0*/ 	.word	0x05000012


	//----- nvinfo : EIATTR_COOP_GROUP_INSTR_OFFSETS
	.align		4
.L_31:
        /*00e4*/ 	.byte	0x04, 0x28
        /*00e6*/ 	.short	(.L_33 - .L_32)


	//   ....[0]....
.L_32:
        /*00e8*/ 	.word	0x00002650


	//   ....[1]....
        /*00ec*/ 	.word	0x00002670


	//   ....[2]....
        /*00f0*/ 	.word	0x00002690


	//   ....[3]....
        /*00f4*/ 	.word	0x000026b0


	//   ....[4]....
        /*00f8*/ 	.word	0x000026d0


	//   ....[5]....
        /*00fc*/ 	.word	0x00005940


	//   ....[6]....
        /*0100*/ 	.word	0x000059e0


	//   ....[7]....
        /*0104*/ 	.word	0x00005a50


	//   ....[8]....
        /*0108*/ 	.word	0x00005ac0


	//   ....[9]....
        /*010c*/ 	.word	0x00005b30


	//----- nvinfo : EIATTR_VRC_CTA_INIT_COUNT
	.align		4
.L_33:
        /*0110*/ 	.byte	0x02, 0x4a
	.zero		1
	.zero		1


	//----- nvinfo : EIATTR_EXIT_INSTR_OFFSETS
	.align		4
        /*0114*/ 	.byte	0x04, 0x1c
        /*0116*/ 	.short	(.L_35 - .L_34)


	//   ....[0]....
.L_34:
        /*0118*/ 	.word	0x00000070


	//   ....[1]....
        /*011c*/ 	.word	0x000000c0


	//   ....[2]....
        /*0120*/ 	.word	0x00004bb0


	//   ....[3]....
        /*0124*/ 	.word	0x000058e0


	//----- nvinfo : EIATTR_MAX_THREADS
	.align		4
.L_35:
        /*0128*/ 	.byte	0x04, 0x05
        /*012a*/ 	.short	(.L_37 - .L_36)
.L_36:
        /*012c*/ 	.word	0x00000080
        /*0130*/ 	.word	0x00000001
        /*0134*/ 	.word	0x00000001


	//----- nvinfo : EIATTR_CRS_STACK_SIZE
	.align		4
.L_37:
        /*0138*/ 	.byte	0x04, 0x1e
        /*013a*/ 	.short	(.L_39 - .L_38)
.L_38:
        /*013c*/ 	.word	0x00000000


	//----- nvinfo : EIATTR_CBANK_PARAM_SIZE
	.align		4
.L_39:
        /*0140*/ 	.byte	0x03, 0x19
        /*0142*/ 	.short	0x0038


	//----- nvinfo : EIATTR_PARAM_CBANK
	.align		4
        /*0144*/ 	.byte	0x04, 0x0a
        /*0146*/ 	.short	(.L_41 - .L_40)
	.align		4
.L_40:
        /*0148*/ 	.word	index@(.nv.constant0._Z37flash3_fused_attention_fp16_kernel_v5PK6__halfS1_S1_PS_iiiiif)
        /*014c*/ 	.short	0x0380
        /*014e*/ 	.short	0x0038


	//----- nvinfo : EIATTR_SW_WAR
	.align		4
.L_41:
        /*0150*/ 	.byte	0x04, 0x36
        /*0152*/ 	.short	(.L_43 - .L_42)
.L_42:
        /*0154*/ 	.word	0x00000008
.L_43:


//--------------------- .nv.callgraph             --------------------------
	.section	.nv.callgraph,"",@"SHT_CUDA_CALLGRAPH"
	.align	4
	.sectionentsize	8
	.align		4
        /*0000*/ 	.word	0x00000000
	.align		4
        /*0004*/ 	.word	0xffffffff
	.align		4
        /*0008*/ 	.word	0x00000000
	.align		4
        /*000c*/ 	.word	0xfffffffe
	.align		4
        /*0010*/ 	.word	0x00000000
	.align		4
        /*0014*/ 	.word	0xfffffffd
	.align		4
        /*0018*/ 	.word	0x00000000
	.align		4
        /*001c*/ 	.word	0xfffffffc


//--------------------- .text._Z37flash3_fused_attention_fp16_kernel_v5PK6__halfS1_S1_PS_iiiiif --------------------------
	.section	.text._Z37flash3_fused_attention_fp16_kernel_v5PK6__halfS1_S1_PS_iiiiif,"ax",@progbits
	.align	128
        .global         _Z37flash3_fused_attention_fp16_kernel_v5PK6__halfS1_S1_PS_iiiiif
        .type           _Z37flash3_fused_attention_fp16_kernel_v5PK6__halfS1_S1_PS_iiiiif,@function
        .size           _Z37flash3_fused_attention_fp16_kernel_v5PK6__halfS1_S1_PS_iiiiif,(.L_x_141 - _Z37flash3_fused_attention_fp16_kernel_v5PK6__halfS1_S1_PS_iiiiif)
        .other          _Z37flash3_fused_attention_fp16_kernel_v5PK6__halfS1_S1_PS_iiiiif,@"STO_CUDA_ENTRY STV_DEFAULT"
_Z37flash3_fused_attention_fp16_kernel_v5PK6__halfS1_S1_PS_iiiiif:
.text._Z37flash3_fused_attention_fp16_kernel_v5PK6__halfS1_S1_PS_iiiiif:
[----:B------:R-:W0:Y:S08]  /*0000*/  LDC R1, c[0x0][0x37c] ;  /* 0x0000df00ff017b82 */ /* 0x000e300000000800 */
[----:B------:R-:W1:Y:S01]  /*0010*/  S2UR UR4, SR_CTAID.Y ;  /* 0x00000000000479c3 */ /* 0x000e620000002600 */
[----:B0-----:R-:W-:-:S07]  /*0020*/  VIADD R1, R1, 0xffffffe0 ;  /* 0xffffffe001017836 */ /* 0x001fce0000000000 */
[----:B------:R-:W1:Y:S08]  /*0030*/  LDC.64 R2, c[0x0][0x3a0] ;  /* 0x0000e800ff027b82 */ /* 0x000e700000000a00 */
[----:B------:R-:W0:Y:S01]  /*0040*/  S2UR UR5, SR_CTAID.Z ;  /* 0x00000000000579c3 */ /* 0x000e220000002700 */
[----:B-1----:R-:W-:-:S04]  /*0050*/  ISETP.LE.AND P0, PT, R3, UR4, PT ;  /* 0x0000000403007c0c */ /* 0x002fc8000bf03270 */
[----:B0-----:R-:W-:-:S13]  /*0060*/  ISETP.LE.OR P0, PT, R2, UR5, P0 ;  /* 0x0000000502007c0c */ /* 0x001fda0008703670 */
[----:B------:R-:W-:Y:S05]  /*0070*/  @P0 EXIT ;  /* 0x000000000000094d */ /* 0x000fea0003800000 */
[----:B------:R-:W0:Y:S01]  /*0080*/  S2R R0, SR_CTAID.X ;  /* 0x0000000000007919 */ /* 0x000e220000002500 */
[----:B------:R-:W0:Y:S02]  /*0090*/  LDC R41, c[0x0][0x3a8] ;  /* 0x0000ea00ff297b82 */ /* 0x000e240000000800 */
[----:B0-----:R-:W-:-:S05]  /*00a0*/  IMAD R33, R0, -0x40, R41 ;  /* 0xffffffc000217824 */ /* 0x001fca00078e0229 */
[----:B------:R-:W-:-:S13]  /*00b0*/  ISETP.GE.AND P0, PT, R33, 0x1, PT ;  /* 0x000000012100780c */ /* 0x000fda0003f06270 */
[----:B------:R-:W-:Y:S05]  /*00c0*/  @!P0 EXIT ;  /* 0x000000000000894d */ /* 0x000fea0003800000 */
[----:B------:R-:W0:Y:S01]  /*00d0*/  S2R R2, SR_TID.X ;  /* 0x0000000000027919 */ /* 0x000e220000002100 */
[----:B------:R-:W-:Y:S01]  /*00e0*/  HFMA2 R5, -RZ, RZ, 0, 0 ;  /* 0x00000000ff057431 */ /* 0x000fe200000001ff */
[----:B------:R-:W1:Y:S01]  /*00f0*/  LDCU UR6, c[0x0][0x3ac] ;  /* 0x00007580ff0677ac */ /* 0x000e620008000800 */
[----:B------:R-:W-:Y:S01]  /*0100*/  IMAD.U32 R4, RZ, RZ, UR4 ;  /* 0x00000004ff047e24 */ /* 0x000fe2000f8e00ff */
[----:B------:R-:W-:Y:S01]  /*0110*/  VIMNMX R33, PT, PT, R33, 0x40, PT ;  /* 0x0000004021217848 */ /* 0x000fe20003fe0100 */
[----:B------:R-:W-:Y:S01]  /*0120*/  BSSY.RECONVERGENT B0, `(.L_x_0) ;  /* 0x0000043000007945 */ /* 0x000fe20003800200 */
[----:B------:R-:W2:Y:S01]  /*0130*/  LDCU.64 UR12, c[0x0][0x358] ;  /* 0x00006b00ff0c77ac */ /* 0x000ea20008000a00 */
[----:B------:R-:W3:Y:S01]  /*0140*/  LDCU UR4, c[0x0][0x3ac] ;  /* 0x00007580ff0477ac */ /* 0x000ee20008000800 */
[----:B------:R-:W-:Y:S01]  /*0150*/  IMAD.WIDE.U32 R4, R3, UR5, R4 ;  /* 0x0000000503047c25 */ /* 0x000fe2000f8e0004 */
[----:B------:R-:W-:-:S03]  /*0160*/  SHF.R.S32.HI R3, RZ, 0x1f, R41 ;  /* 0x0000001fff037819 */ /* 0x000fc60000011429 */
[-C--:B------:R-:W-:Y:S02]  /*0170*/  IMAD R5, R5, R41.reuse, RZ ;  /* 0x0000002905057224 */ /* 0x080fe400078e02ff */
[----:B------:R-:W-:-:S04]  /*0180*/  IMAD.WIDE.U32 R40, R4, R41, RZ ;  /* 0x0000002904287225 */ /* 0x000fc800078e00ff */
[----:B------:R-:W-:Y:S02]  /*0190*/  IMAD R5, R4, R3, R5 ;  /* 0x0000000304057224 */ /* 0x000fe400078e0205 */
[----:B-1----:R-:W-:Y:S01]  /*01a0*/  IMAD.U32 R4, RZ, RZ, UR6 ;  /* 0x00000006ff047e24 */ /* 0x002fe2000f8e00ff */
[----:B------:R-:W1:Y:S01]  /*01b0*/  LDCU.64 UR6, c[0x0][0x380] ;  /* 0x00007000ff0677ac */ /* 0x000e620008000a00 */
[----:B------:R-:W-:Y:S02]  /*01c0*/  IMAD.IADD R7, R41, 0x1, R5 ;  /* 0x0000000129077824 */ /* 0x000fe400078e0205 */
[-C--:B------:R-:W-:Y:S01]  /*01d0*/  IMAD R5, R33, R4.reuse, RZ ;  /* 0x0000000421057224 */ /* 0x080fe200078e02ff */
[----:B------:R-:W-:Y:S01]  /*01e0*/  R2UR UR5, R4 ;  /* 0x00000000040572ca */ /* 0x000fe200000e0000 */
[----:B------:R-:W-:Y:S01]  /*01f0*/  IMAD R7, R7, R4, RZ ;  /* 0x0000000407077224 */ /* 0x000fe200078e02ff */
[----:B------:R-:W-:Y:S02]  /*0200*/  SHF.R.S32.HI R3, RZ, 0x1f, R4 ;  /* 0x0000001fff037819 */ /* 0x000fe40000011404 */
[----:B0-----:R-:W-:-:S03]  /*0210*/  ISETP.GE.AND P0, PT, R2, R5, PT ;  /* 0x000000050200720c */ /* 0x001fc60003f06270 */
[----:B------:R-:W-:Y:S02]  /*0220*/  IMAD R3, R3, R40, R7 ;  /* 0x0000002803037224 */ /* 0x000fe400078e0207 */
[----:B------:R-:W-:-:S04]  /*0230*/  IMAD.WIDE.U32 R40, R40, R4, RZ ;  /* 0x0000000428287225 */ /* 0x000fc800078e00ff */
[----:B------:R-:W-:Y:S01]  /*0240*/  UIADD3 UR5, UPT, UPT, UR5, 0x8, URZ ;  /* 0x0000000805057890 */ /* 0x000fe2000fffe0ff */
[----:B------:R-:W-:-:S03]  /*0250*/  IADD3 R3, PT, PT, R41, R3, RZ ;  /* 0x0000000329037210 */ /* 0x000fc60007ffe0ff */
[----:B-123--:R-:W-:Y:S08]  /*0260*/  @P0 BRA `(.L_x_1) ;  /* 0x0000000000b80947 */ /* 0x00eff00003800000 */
[----:B------:R-:W-:Y:S01]  /*0270*/  IABS R16, R4 ;  /* 0x0000000400107213 */ /* 0x000fe20000000000 */
[----:B------:R-:W0:Y:S01]  /*0280*/  S2R R10, SR_CgaCtaId ;  /* 0x00000000000a7919 */ /* 0x000e220000008800 */
[----:B------:R-:W1:Y:S01]  /*0290*/  LDC R12, c[0x0][0x360] ;  /* 0x0000d800ff0c7b82 */ /* 0x000e620000000800 */
[----:B------:R-:W-:Y:S01]  /*02a0*/  MOV R9, 0x400 ;  /* 0x0000040000097802 */ /* 0x000fe20000000f00 */
[----:B------:R-:W2:Y:S01]  /*02b0*/  I2F.RP R8, R16 ;  /* 0x0000001000087306 */ /* 0x000ea20000209400 */
[----:B------:R-:W-:-:S07]  /*02c0*/  ISETP.NE.AND P0, PT, R4, RZ, PT ;  /* 0x000000ff0400720c */ /* 0x000fce0003f05270 */
[----:B--2---:R-:W2:Y:S01]  /*02d0*/  MUFU.RCP R8, R8 ;  /* 0x0000000800087308 */ /* 0x004ea20000001000 */
[----:B0-----:R-:W-:Y:S01]  /*02e0*/  LEA R15, R10, R9, 0x18 ;  /* 0x000000090a0f7211 */ /* 0x001fe200078ec0ff */
[----:B------:R-:W-:Y:S02]  /*02f0*/  IMAD.MOV.U32 R9, RZ, RZ, R2 ;  /* 0x000000ffff097224 */ /* 0x000fe400078e0002 */
[----:B--2---:R-:W-:-:S04]  /*0300*/  VIADD R6, R8, 0xffffffe ;  /* 0x0ffffffe08067836 */ /* 0x004fc80000000000 */
[----:B------:R0:W2:Y:S02]  /*0310*/  F2I.FTZ.U32.TRUNC.NTZ R7, R6 ;  /* 0x0000000600077305 */ /* 0x0000a4000021f000 */
[----:B0-----:R-:W-:Y:S01]  /*0320*/  MOV R6, RZ ;  /* 0x000000ff00067202 */ /* 0x001fe20000000f00 */
[----:B--2---:R-:W-:-:S04]  /*0330*/  IMAD.MOV R11, RZ, RZ, -R7 ;  /* 0x000000ffff0b7224 */ /* 0x004fc800078e0a07 */
[----:B------:R-:W-:-:S04]  /*0340*/  IMAD R11, R11, R16, RZ ;  /* 0x000000100b0b7224 */ /* 0x000fc800078e02ff */
[----:B------:R-:W-:Y:S01]  /*0350*/  IMAD.HI.U32 R8, R7, R11, R6 ;  /* 0x0000000b07087227 */ /* 0x000fe200078e0006 */
[----:B-1----:R-:W-:-:S07]  /*0360*/  LOP3.LUT R11, RZ, R4, RZ, 0x33, !PT ;  /* 0x00000004ff0b7212 */ /* 0x002fce00078e33ff */
.L_x_2:
[----:B0-----:R-:W-:Y:S01]  /*0370*/  IABS R7, R9 ;  /* 0x0000000900077213 */ /* 0x001fe20000000000 */
[----:B------:R-:W-:-:S04]  /*0380*/  IMAD.U32 R4, RZ, RZ, UR4 ;  /* 0x00000004ff047e24 */ /* 0x000fc8000f8e00ff */
[----:B------:R-:W-:Y:S01]  /*0390*/  IMAD.HI.U32 R6, R8, R7, RZ ;  /* 0x0000000708067227 */ /* 0x000fe200078e00ff */
[----:B------:R-:W-:-:S04]  /*03a0*/  IABS R14, R4 ;  /* 0x00000004000e7213 */ /* 0x000fc80000000000 */
[----:B------:R-:W-:-:S05]  /*03b0*/  IADD3 R10, PT, PT, -R6, RZ, RZ ;  /* 0x000000ff060a7210 */ /* 0x000fca0007ffe1ff */
[----:B------:R-:W-:-:S05]  /*03c0*/  IMAD R7, R14, R10, R7 ;  /* 0x0000000a0e077224 */ /* 0x000fca00078e0207 */
[----:B------:R-:W-:-:S13]  /*03d0*/  ISETP.GT.U32.AND P2, PT, R16, R7, PT ;  /* 0x000000071000720c */ /* 0x000fda0003f44070 */
[----:B------:R-:W-:Y:S02]  /*03e0*/  @!P2 IMAD.IADD R7, R7, 0x1, -R14 ;  /* 0x000000010707a824 */ /* 0x000fe400078e0a0e */
[----:B------:R-:W-:-:S03]  /*03f0*/  @!P2 VIADD R6, R6, 0x1 ;  /* 0x000000010606a836 */ /* 0x000fc60000000000 */
[----:B------:R-:W-:Y:S02]  /*0400*/  ISETP.GE.U32.AND P1, PT, R7, R16, PT ;  /* 0x000000100700720c */ /* 0x000fe40003f26070 */
[----:B------:R-:W-:-:S04]  /*0410*/  LOP3.LUT R7, R9, R4, RZ, 0x3c, !PT ;  /* 0x0000000409077212 */ /* 0x000fc800078e3cff */
[----:B------:R-:W-:-:S07]  /*0420*/  ISETP.GE.AND P3, PT, R7, RZ, PT ;  /* 0x000000ff0700720c */ /* 0x000fce0003f66270 */
[----:B------:R-:W-:-:S06]  /*0430*/  @P1 IADD3 R6, PT, PT, R6, 0x1, RZ ;  /* 0x0000000106061810 */ /* 0x000fcc0007ffe0ff */
[----:B------:R-:W-:-:S05]  /*0440*/  @!P3 IMAD.MOV R6, RZ, RZ, -R6 ;  /* 0x000000ffff06b224 */ /* 0x000fca00078e0a06 */
[----:B------:R-:W-:-:S04]  /*0450*/  SEL R13, R11, R6, !P0 ;  /* 0x000000060b0d7207 */ /* 0x000fc80004000000 */
[----:B------:R-:W-:Y:S01]  /*0460*/  LEA R7, R0, R13, 0x6 ;  /* 0x0000000d00077211 */ /* 0x000fe200078e30ff */
[----:B------:R-:W-:-:S04]  /*0470*/  IMAD.MOV R10, RZ, RZ, -R13 ;  /* 0x000000ffff0a7224 */ /* 0x000fc800078e0a0d */
[----:B------:R-:W-:-:S04]  /*0480*/  IMAD R10, R4, R10, R9 ;  /* 0x0000000a040a7224 */ /* 0x000fc800078e0209 */
[----:B------:R-:W-:-:S05]  /*0490*/  IMAD R7, R7, R4, R10 ;  /* 0x0000000407077224 */ /* 0x000fca00078e020a */
[----:B------:R-:W-:-:S04]  /*04a0*/  IADD3 R14, P1, PT, R7, R40, RZ ;  /* 0x00000028070e7210 */ /* 0x000fc80007f3e0ff */
[----:B------:R-:W-:Y:S02]  /*04b0*/  LEA.HI.X.SX32 R7, R7, R3, 0x1, P1 ;  /* 0x0000000307077211 */ /* 0x000fe400008f0eff */
[----:B------:R-:W-:-:S04]  /*04c0*/  LEA R6, P1, R14, UR6, 0x1 ;  /* 0x000000060e067c11 */ /* 0x000fc8000f8208ff */
[----:B------:R-:W-:-:S06]  /*04d0*/  LEA.HI.X R7, R14, UR7, R7, 0x1, P1 ;  /* 0x000000070e077c11 */ /* 0x000fcc00088f0c07 */
[----:B------:R-:W2:Y:S01]  /*04e0*/  LDG.E.U16.CONSTANT R7, desc[UR12][R6.64] ;  /* 0x0000000c06077981 */ /* 0x000ea2000c1e9500 */
[----:B------:R-:W-:Y:S02]  /*04f0*/  IMAD R10, R13, UR5, R10 ;  /* 0x000000050d0a7c24 */ /* 0x000fe4000f8e020a */
[----:B------:R-:W-:Y:S02]  /*0500*/  IMAD.IADD R9, R12, 0x1, R9 ;  /* 0x000000010c097824 */ /* 0x000fe400078e0209 */
[----:B------:R-:W-:-:S03]  /*0510*/  IMAD R10, R10, 0x2, R15 ;  /* 0x000000020a0a7824 */ /* 0x000fc600078e020f */
[----:B------:R-:W-:Y:S02]  /*0520*/  ISETP.GE.AND P1, PT, R9, R5, PT ;  /* 0x000000050900720c */ /* 0x000fe40003f26270 */
[----:B--2---:R0:W-:Y:S11]  /*0530*/  STS.U16 [R10], R7 ;  /* 0x000000070a007388 */ /* 0x0041f60000000400 */
[----:B------:R-:W-:Y:S05]  /*0540*/  @!P1 BRA `(.L_x_2) ;  /* 0xfffffffc00889947 */ /* 0x000fea000383ffff */
.L_x_1:
[----:B------:R-:W-:Y:S05]  /*0550*/  BSYNC.RECONVERGENT B0 ;  /* 0x0000000000007941 */ /* 0x000fea0003800200 */
.L_x_0:
[----:B------:R-:W1:Y:S01]  /*0560*/  S2UR UR7, SR_CgaCtaId ;  /* 0x00000000000779c3 */ /* 0x000e620000008800 */
[----:B------:R-:W-:Y:S01]  /*0570*/  USHF.L.U32 UR14, UR5, 0x7, URZ ;  /* 0x00000007050e7899 */ /* 0x000fe200080006ff */
[C---:B------:R-:W-:Y:S01]  /*0580*/  ISETP.GE.AND P0, PT, R2.reuse, R33, PT ;  /* 0x000000210200720c */ /* 0x040fe20003f06270 */
[----:B------:R-:W-:Y:S01]  /*0590*/  UMOV UR6, 0x400 ;  /* 0x0000040000067882 */ /* 0x000fe20000000000 */
[----:B------:R-:W-:Y:S01]  /*05a0*/  BSSY.RECONVERGENT B0, `(.L_x_3) ;  /* 0x0000046000007945 */ /* 0x000fe20003800200 */
[----:B------:R-:W-:Y:S01]  /*05b0*/  ULEA UR4, UR5, UR14, 0x8 ;  /* 0x0000000e05047291 */ /* 0x000fe2000f8e40ff */
[----:B------:R-:W-:Y:S02]  /*05c0*/  SHF.R.U32.HI R34, RZ, 0x5, R2 ;  /* 0x00000005ff227819 */ /* 0x000fe40000011602 */
[----:B------:R-:W-:Y:S01]  /*05d0*/  LOP3.LUT R35, R2, 0x1f, RZ, 0xc0, !PT ;  /* 0x0000001f02237812 */ /* 0x000fe200078ec0ff */
[----:B------:R-:W-:-:S04]  /*05e0*/  UIADD3 UR4, UPT, UPT, UR4, 0x3, URZ ;  /* 0x0000000304047890 */ /* 0x000fc8000fffe0ff */
[----:B------:R-:W-:Y:S02]  /*05f0*/  ULOP3.LUT UR4, UR4, 0xffffff80, URZ, 0xc0, !UPT ;  /* 0xffffff8004047892 */ /* 0x000fe4000f8ec0ff */
[----:B-1----:R-:W-:-:S04]  /*0600*/  ULEA UR8, UR7, UR6, 0x18 ;  /* 0x0000000607087291 */ /* 0x002fc8000f8ec0ff */
[----:B------:R-:W-:Y:S01]  /*0610*/  UIADD3 UR6, UPT, UPT, UR8, UR4, URZ ;  /* 0x0000000408067290 */ /* 0x000fe2000fffe0ff */
[----:B------:R-:W-:Y:S11]  /*0620*/  @P0 BRA `(.L_x_4) ;  /* 0x0000000000f40947 */ /* 0x000ff60003800000 */
[----:B------:R-:W1:Y:S01]  /*0630*/  LDC R14, c[0x0][0x360] ;  /* 0x0000d800ff0e7b82 */ /* 0x000e620000000800 */
[----:B------:R-:W-:Y:S01]  /*0640*/  BSSY.RECONVERGENT B1, `(.L_x_5) ;  /* 0x000002a000017945 */ /* 0x000fe20003800200 */
[----:B-1----:R-:W1:Y:S01]  /*0650*/  I2F.U32.RP R11, R14 ;  /* 0x0000000e000b7306 */ /* 0x002e620000209000 */
[----:B------:R-:W-:Y:S01]  /*0660*/  IMAD.IADD R8, R2, 0x1, R14 ;  /* 0x0000000102087824 */ /* 0x000fe200078e020e */
[----:B------:R-:W-:-:S04]  /*0670*/  ISETP.NE.U32.AND P2, PT, R14, RZ, PT ;  /* 0x000000ff0e00720c */ /* 0x000fc80003f45070 */
[----:B------:R-:W-:Y:S02]  /*0680*/  ISETP.GE.U32.AND P0, PT, R8, R33, PT ;  /* 0x000000210800720c */ /* 0x000fe40003f06070 */
[----:B------:R-:W-:Y:S02]  /*0690*/  VIMNMX.U32 R9, PT, PT, R33, R8, !PT ;  /* 0x0000000821097248 */ /* 0x000fe40007fe0000 */
[----:B0-----:R-:W-:-:S04]  /*06a0*/  SEL R10, RZ, 0x1, P0 ;  /* 0x00000001ff0a7807 */ /* 0x001fc80000000000 */
[----:B------:R-:W-:Y:S01]  /*06b0*/  IADD3 R9, PT, PT, R9, -R8, -R10 ;  /* 0x8000000809097210 */ /* 0x000fe20007ffe80a */
[----:B-1----:R-:W0:Y:S02]  /*06c0*/  MUFU.RCP R11, R11 ;  /* 0x0000000b000b7308 */ /* 0x002e240000001000 */
[----:B0-----:R-:W-:-:S06]  /*06d0*/  IADD3 R6, PT, PT, R11, 0xffffffe, RZ ;  /* 0x0ffffffe0b067810 */ /* 0x001fcc0007ffe0ff */
[----:B------:R0:W1:Y:S02]  /*06e0*/  F2I.FTZ.U32.TRUNC.NTZ R7, R6 ;  /* 0x0000000600077305 */ /* 0x000064000021f000 */
[----:B0-----:R-:W-:Y:S01]  /*06f0*/  MOV R6, RZ ;  /* 0x000000ff00067202 */ /* 0x001fe20000000f00 */
[----:B-1----:R-:W-:-:S04]  /*0700*/  IMAD.MOV R13, RZ, RZ, -R7 ;  /* 0x000000ffff0d7224 */ /* 0x002fc800078e0a07 */
[----:B------:R-:W-:-:S04]  /*0710*/  IMAD R13, R13, R14, RZ ;  /* 0x0000000e0d0d7224 */ /* 0x000fc800078e02ff */
[----:B------:R-:W-:-:S06]  /*0720*/  IMAD.HI.U32 R12, R7, R13, R6 ;  /* 0x0000000d070c7227 */ /* 0x000fcc00078e0006 */
[----:B------:R-:W-:-:S04]  /*0730*/  IMAD.HI.U32 R7, R12, R9, RZ ;  /* 0x000000090c077227 */ /* 0x000fc800078e00ff */
[----:B------:R-:W-:-:S04]  /*0740*/  IMAD.MOV R6, RZ, RZ, -R7 ;  /* 0x000000ffff067224 */ /* 0x000fc800078e0a07 */
[----:B------:R-:W-:-:S05]  /*0750*/  IMAD R9, R14, R6, R9 ;  /* 0x000000060e097224 */ /* 0x000fca00078e0209 */
[----:B------:R-:W-:-:S13]  /*0760*/  ISETP.GE.U32.AND P0, PT, R9, R14, PT ;  /* 0x0000000e0900720c */ /* 0x000fda0003f06070 */
[----:B------:R-:W-:Y:S01]  /*0770*/  @P0 IMAD.IADD R9, R9, 0x1, -R14 ;  /* 0x0000000109090824 */ /* 0x000fe200078e0a0e */
[----:B------:R-:W-:-:S04]  /*0780*/  @P0 IADD3 R7, PT, PT, R7, 0x1, RZ ;  /* 0x0000000107070810 */ /* 0x000fc80007ffe0ff */
[----:B------:R-:W-:-:S13]  /*0790*/  ISETP.GE.U32.AND P1, PT, R9, R14, PT ;  /* 0x0000000e0900720c */ /* 0x000fda0003f26070 */
[----:B------:R-:W-:Y:S01]  /*07a0*/  @P1 VIADD R7, R7, 0x1 ;  /* 0x0000000107071836 */ /* 0x000fe20000000000 */
[----:B------:R-:W-:-:S04]  /*07b0*/  @!P2 LOP3.LUT R7, RZ, R14, RZ, 0x33, !PT ;  /* 0x0000000eff07a212 */ /* 0x000fc800078e33ff */
[----:B------:R-:W-:-:S04]  /*07c0*/  IADD3 R7, PT, PT, R10, R7, RZ ;  /* 0x000000070a077210 */ /* 0x000fc80007ffe0ff */
[C---:B------:R-:W-:Y:S02]  /*07d0*/  LOP3.LUT R6, R7.reuse, 0x3, RZ, 0xc0, !PT ;  /* 0x0000000307067812 */ /* 0x040fe400078ec0ff */
[----:B------:R-:W-:Y:S02]  /*07e0*/  ISETP.GE.U32.AND P1, PT, R7, 0x3, PT ;  /* 0x000000030700780c */ /* 0x000fe40003f26070 */
[----:B------:R-:W-:Y:S01]  /*07f0*/  ISETP.NE.AND P0, PT, R6, 0x3, PT ;  /* 0x000000030600780c */ /* 0x000fe20003f05270 */
[----:B------:R-:W-:-:S12]  /*0800*/  IMAD.MOV.U32 R6, RZ, RZ, R2 ;  /* 0x000000ffff067224 */ /* 0x000fd800078e0002 */
[----:B------:R-:W-:Y:S05]  /*0810*/  @!P0 BRA `(.L_x_6) ;  /* 0x0000000000308947 */ /* 0x000fea0003800000 */
[----:B------:R-:W-:Y:S01]  /*0820*/  IADD3 R7, PT, PT, R7, 0x1, RZ ;  /* 0x0000000107077810 */ /* 0x000fe20007ffe0ff */
[----:B------:R-:W-:Y:S01]  /*0830*/  IMAD.MOV.U32 R8, RZ, RZ, RZ ;  /* 0x000000ffff087224 */ /* 0x000fe200078e00ff */
[----:B------:R-:W-:Y:S01]  /*0840*/  MOV R6, R2 ;  /* 0x0000000200067202 */ /* 0x000fe20000000f00 */
[----:B------:R-:W-:Y:S01]  /*0850*/  IMAD.MOV.U32 R10, RZ, RZ, -0x800000 ;  /* 0xff800000ff0a7424 */ /* 0x000fe200078e00ff */
[----:B------:R-:W-:-:S07]  /*0860*/  LOP3.LUT R7, R7, 0x3, RZ, 0xc0, !PT ;  /* 0x0000000307077812 */ /* 0x000fce00078ec0ff */
.L_x_7:
[----:B------:R-:W-:Y:S01]  /*0870*/  LEA R9, R6, UR6, 0x2 ;  /* 0x0000000606097c11 */ /* 0x000fe2000f8e10ff */
[----:B------:R-:W-:Y:S01]  /*0880*/  IMAD.IADD R6, R14, 0x1, R6 ;  /* 0x000000010e067824 */ /* 0x000fe200078e0206 */
[----:B------:R-:W-:-:S03]  /*0890*/  IADD3 R8, PT, PT, R8, 0x1, RZ ;  /* 0x0000000108087810 */ /* 0x000fc60007ffe0ff */
[----:B------:R0:W-:Y:S01]  /*08a0*/  STS [R9], R10 ;  /* 0x0000000a09007388 */ /* 0x0001e20000000800 */
[----:B------:R-:W-:-:S03]  /*08b0*/  ISETP.NE.AND P0, PT, R8, R7, PT ;  /* 0x000000070800720c */ /* 0x000fc60003f05270 */
[----:B------:R0:W-:Y:S10]  /*08c0*/  STS [R9+0x100], RZ ;  /* 0x000100ff09007388 */ /* 0x0001f40000000800 */
[----:B0-----:R-:W-:Y:S05]  /*08d0*/  @P0 BRA `(.L_x_7) ;  /* 0xfffffffc00e40947 */ /* 0x001fea000383ffff */
.L_x_6:
[----:B------:R-:W-:Y:S05]  /*08e0*/  BSYNC.RECONVERGENT B1 ;  /* 0x0000000000017941 */ /* 0x000fea0003800200 */
.L_x_5:
[----:B------:R-:W-:Y:S05]  /*08f0*/  @!P1 BRA `(.L_x_4) ;  /* 0x0000000000409947 */ /* 0x000fea0003800000 */
[----:B------:R-:W-:-:S07]  /*0900*/  MOV R10, 0xff800000 ;  /* 0xff800000000a7802 */ /* 0x000fce0000000f00 */
.L_x_8:
[----:B-1----:R-:W-:Y:S02]  /*0910*/  LEA R11, R6, UR6, 0x2 ;  /* 0x00000006060b7c11 */ /* 0x002fe4000f8e10ff */
[----:B------:R-:W-:-:S03]  /*0920*/  LEA R6, R14, R6, 0x2 ;  /* 0x000000060e067211 */ /* 0x000fc600078e10ff */
[----:B------:R-:W-:Y:S01]  /*0930*/  IMAD R7, R14, 0x4, R11 ;  /* 0x000000040e077824 */ /* 0x000fe200078e020b */
[----:B------:R1:W-:Y:S01]  /*0940*/  STS [R11], R10 ;  /* 0x0000000a0b007388 */ /* 0x0003e20000000800 */
[----:B------:R-:W-:-:S03]  /*0950*/  ISETP.GE.AND P0, PT, R6, R33, PT ;  /* 0x000000210600720c */ /* 0x000fc60003f06270 */
[C---:B------:R-:W-:Y:S01]  /*0960*/  LEA R8, R14.reuse, R7, 0x2 ;  /* 0x000000070e087211 */ /* 0x040fe200078e10ff */
[----:B------:R1:W-:Y:S04]  /*0970*/  STS [R11+0x100], RZ ;  /* 0x000100ff0b007388 */ /* 0x0003e80000000800 */
[----:B------:R-:W-:Y:S01]  /*0980*/  IMAD R9, R14, 0x4, R8 ;  /* 0x000000040e097824 */ /* 0x000fe200078e0208 */
[----:B------:R1:W-:Y:S04]  /*0990*/  STS [R7], R10 ;  /* 0x0000000a07007388 */ /* 0x0003e80000000800 */
[----:B------:R1:W-:Y:S04]  /*09a0*/  STS [R7+0x100], RZ ;  /* 0x000100ff07007388 */ /* 0x0003e80000000800 */
[----:B------:R1:W-:Y:S04]  /*09b0*/  STS [R8], R10 ;  /* 0x0000000a08007388 */ /* 0x0003e80000000800 */
[----:B------:R1:W-:Y:S04]  /*09c0*/  STS [R8+0x100], RZ ;  /* 0x000100ff08007388 */ /* 0x0003e80000000800 */
[----:B------:R1:W-:Y:S04]  /*09d0*/  STS [R9], R10 ;  /* 0x0000000a09007388 */ /* 0x0003e80000000800 */
[----:B------:R1:W-:Y:S01]  /*09e0*/  STS [R9+0x100], RZ ;  /* 0x000100ff09007388 */ /* 0x0003e20000000800 */
[----:B------:R-:W-:Y:S05]  /*09f0*/  @!P0 BRA `(.L_x_8) ;  /* 0xfffffffc00c48947 */ /* 0x000fea000383ffff */
.L_x_4:
[----:B------:R-:W-:Y:S05]  /*0a00*/  BSYNC.RECONVERGENT B0 ;  /* 0x0000000000007941 */ /* 0x000fea0003800200 */
.L_x_3:
[----:B------:R-:W-:Y:S01]  /*0a10*/  ISETP.GE.AND P0, PT, R2, R5, PT ;  /* 0x000000050200720c */ /* 0x000fe20003f06270 */
[----:B------:R-:W-:-:S12]  /*0a20*/  BSSY.RECONVERGENT B0, `(.L_x_9) ;  /* 0x0000027000007945 */ /* 0x000fd80003800200 */
[----:B------:R-:W-:Y:S05]  /*0a30*/  @P0 BRA `(.L_x_10) ;  /* 0x0000000000940947 */ /* 0x000fea0003800000 */
[-C--:B-1----:R-:W-:Y:S01]  /*0a40*/  IABS R11, R4.reuse ;  /* 0x00000004000b7213 */ /* 0x082fe20000000000 */
[----:B0-----:R-:W0:Y:S01]  /*0a50*/  LDC R10, c[0x0][0x360] ;  /* 0x0000d800ff0a7b82 */ /* 0x001e220000000800 */
[----:B------:R-:W-:Y:S02]  /*0a60*/  ISETP.NE.AND P3, PT, R4, RZ, PT ;  /* 0x000000ff0400720c */ /* 0x000fe40003f65270 */
[----:B------:R-:W1:Y:S01]  /*0a70*/  I2F.RP R8, R11 ;  /* 0x0000000b00087306 */ /* 0x000e620000209400 */
[----:B------:R-:W-:-:S04]  /*0a80*/  LOP3.LUT R15, RZ, R4, RZ, 0x33, !PT ;  /* 0x00000004ff0f7212 */ /* 0x000fc800078e33ff */
[----:B------:R-:W2:Y:S03]  /*0a90*/  LDC R12, c[0x0][0x3ac] ;  /* 0x0000eb00ff0c7b82 */ /* 0x000ea60000000800 */
[----:B-1----:R-:W1:Y:S02]  /*0aa0*/  MUFU.RCP R8, R8 ;  /* 0x0000000800087308 */ /* 0x002e640000001000 */
[----:B-1----:R-:W-:-:S06]  /*0ab0*/  VIADD R6, R8, 0xffffffe ;  /* 0x0ffffffe08067836 */ /* 0x002fcc0000000000 */
[----:B------:R1:W3:Y:S02]  /*0ac0*/  F2I.FTZ.U32.TRUNC.NTZ R7, R6 ;  /* 0x0000000600077305 */ /* 0x0002e4000021f000 */
[----:B-1----:R-:W-:Y:S01]  /*0ad0*/  IMAD.MOV.U32 R6, RZ, RZ, RZ ;  /* 0x000000ffff067224 */ /* 0x002fe200078e00ff */
[----:B---3--:R-:W-:-:S05]  /*0ae0*/  IADD3 R14, PT, PT, RZ, -R7, RZ ;  /* 0x80000007ff0e7210 */ /* 0x008fca0007ffe0ff */
[----:B------:R-:W-:-:S04]  /*0af0*/  IMAD R9, R14, R11, RZ ;  /* 0x0000000b0e097224 */ /* 0x000fc800078e02ff */
[----:B------:R-:W-:Y:S01]  /*0b00*/  IMAD.HI.U32 R13, R7, R9, R6 ;  /* 0x00000009070d7227 */ /* 0x000fe200078e0006 */
[----:B0-2---:R-:W-:-:S07]  /*0b10*/  MOV R7, R2 ;  /* 0x0000000200077202 */ /* 0x005fce0000000f00 */
.L_x_11:
[----:B------:R-:W-:Y:S01]  /*0b20*/  IABS R8, R7 ;  /* 0x0000000700087213 */ /* 0x000fe20000000000 */
[----:B------:R-:W-:-:S04]  /*0b30*/  IMAD.MOV.U32 R4, RZ, RZ, R12 ;  /* 0x000000ffff047224 */ /* 0x000fc800078e000c */
[----:B------:R-:W-:Y:S01]  /*0b40*/  IMAD.HI.U32 R6, R13, R8, RZ ;  /* 0x000000080d067227 */ /* 0x000fe200078e00ff */
[----:B------:R-:W-:-:S04]  /*0b50*/  IABS R17, R4 ;  /* 0x0000000400117213 */ /* 0x000fc80000000000 */
[----:B--2---:R-:W-:-:S05]  /*0b60*/  IADD3 R9, PT, PT, -R6, RZ, RZ ;  /* 0x000000ff06097210 */ /* 0x004fca0007ffe1ff */
[----:B------:R-:W-:-:S05]  /*0b70*/  IMAD R8, R17, R9, R8 ;  /* 0x0000000911087224 */ /* 0x000fca00078e0208 */
[----:B------:R-:W-:-:S13]  /*0b80*/  ISETP.GT.U32.AND P1, PT, R11, R8, PT ;  /* 0x000000080b00720c */ /* 0x000fda0003f24070 */
[----:B------:R-:W-:Y:S01]  /*0b90*/  @!P1 IMAD.IADD R8, R8, 0x1, -R17 ;  /* 0x0000000108089824 */ /* 0x000fe200078e0a11 */
[----:B------:R-:W-:-:S04]  /*0ba0*/  @!P1 IADD3 R6, PT, PT, R6, 0x1, RZ ;  /* 0x0000000106069810 */ /* 0x000fc80007ffe0ff */
[----:B------:R-:W-:Y:S02]  /*0bb0*/  ISETP.GE.U32.AND P0, PT, R8, R11, PT ;  /* 0x0000000b0800720c */ /* 0x000fe40003f06070 */
[----:B------:R-:W-:-:S04]  /*0bc0*/  LOP3.LUT R8, R7, R4, RZ, 0x3c, !PT ;  /* 0x0000000407087212 */ /* 0x000fc800078e3cff */
[----:B------:R-:W-:-:S07]  /*0bd0*/  ISETP.GE.AND P2, PT, R8, RZ, PT ;  /* 0x000000ff0800720c */ /* 0x000fce0003f46270 */
[----:B------:R-:W-:-:S06]  /*0be0*/  @P0 VIADD R6, R6, 0x1 ;  /* 0x0000000106060836 */ /* 0x000fcc0000000000 */
[----:B------:R-:W-:-:S04]  /*0bf0*/  @!P2 IADD3 R6, PT, PT, -R6, RZ, RZ ;  /* 0x000000ff0606a210 */ /* 0x000fc80007ffe1ff */
[----:B------:R-:W-:-:S05]  /*0c00*/  SEL R6, R15, R6, !P3 ;  /* 0x000000060f067207 */ /* 0x000fca0005800000 */
[----:B------:R-:W-:-:S04]  /*0c10*/  IMAD.MOV R9, RZ, RZ, -R6 ;  /* 0x000000ffff097224 */ /* 0x000fc800078e0a06 */
[----:B------:R-:W-:Y:S01]  /*0c20*/  IMAD R9, R4, R9, R7 ;  /* 0x0000000904097224 */ /* 0x000fe200078e0207 */
[----:B------:R-:W-:-:S03]  /*0c30*/  IADD3 R7, PT, PT, R10, R7, RZ ;  /* 0x000000070a077210 */ /* 0x000fc60007ffe0ff */
[----:B------:R-:W-:Y:S01]  /*0c40*/  IMAD R9, R6, UR5, R9 ;  /* 0x0000000506097c24 */ /* 0x000fe2000f8e0209 */
[----:B------:R-:W-:-:S04]  /*0c50*/  ISETP.GE.AND P0, PT, R7, R5, PT ;  /* 0x000000050700720c */ /* 0x000fc80003f06270 */
[----:B------:R-:W-:-:S05]  /*0c60*/  LEA R9, R9, UR6, 0x2 ;  /* 0x0000000609097c11 */ /* 0x000fca000f8e10ff */
[----:B------:R2:W-:Y:S04]  /*0c70*/  STS [R9+0x200], RZ ;  /* 0x000200ff09007388 */ /* 0x0005e80000000800 */
[----:B------:R-:W-:Y:S05]  /*0c80*/  @!P0 BRA `(.L_x_11) ;  /* 0xfffffffc00a48947 */ /* 0x000fea000383ffff */
.L_x_10:
[----:B------:R-:W-:Y:S05]  /*0c90*/  BSYNC.RECONVERGENT B0 ;  /* 0x0000000000007941 */ /* 0x000fea0003800200 */
.L_x_9:
[----:B------:R-:W3:Y:S01]  /*0ca0*/  LDCU UR4, c[0x0][0x3a8] ;  /* 0x00007500ff0477ac */ /* 0x000ee20008000800 */
[----:B------:R-:W-:-:S04]  /*0cb0*/  SHF.R.S32.HI R5, RZ, 0x1f, R4 ;  /* 0x0000001fff057819 */ /* 0x000fc80000011404 */
[----:B------:R-:W-:-:S04]  /*0cc0*/  LEA.HI R5, R5, R4, RZ, 0x5 ;  /* 0x0000000405057211 */ /* 0x000fc800078f28ff */
[----:B------:R-:W-:Y:S01]  /*0cd0*/  SHF.R.S32.HI R32, RZ, 0x5, R5 ;  /* 0x00000005ff207819 */ /* 0x000fe20000011405 */
[----:B---3--:R-:W-:Y:S01]  /*0ce0*/  UISETP.GE.AND UP0, UPT, UR4, 0x1, UPT ;  /* 0x000000010400788c */ /* 0x008fe2000bf06270 */
[----:B------:R-:W-:Y:S08]  /*0cf0*/  BAR.SYNC.DEFER_BLOCKING 0x0 ;  /* 0x0000000000007b1d */ /* 0x000ff00000010000 */
[----:B------:R-:W-:Y:S05]  /*0d00*/  BRA.U !UP0, `(.L_x_12) ;  /* 0x0000003d089c7547 */ /* 0x000fea000b800000 */
[----:B------:R-:W3:Y:S01]  /*0d10*/  LDCU UR4, c[0x0][0x3a8] ;  /* 0x00007500ff0477ac */ /* 0x000ee20008000800 */
[C---:B------:R-:W-:Y:S01]  /*0d20*/  LOP3.LUT R30, R32.reuse, 0x7, RZ, 0xc0, !PT ;  /* 0x00000007201e7812 */ /* 0x040fe200078ec0ff */
[C---:B------:R-:W-:Y:S01]  /*0d30*/  VIADD R31, R32.reuse, 0xffffffff ;  /* 0xffffffff201f7836 */ /* 0x040fe20000000000 */
[C---:B------:R-:W-:Y:S01]  /*0d40*/  LOP3.LUT R4, R32.reuse, 0xf, RZ, 0xc0, !PT ;  /* 0x0000000f20047812 */ /* 0x040fe200078ec0ff */
[----:B------:R-:W-:Y:S01]  /*0d50*/  UIADD3 UR15, UPT, UPT, UR14, UR8, URZ ;  /* 0x000000080e0f7290 */ /* 0x000fe2000fffe0ff */
[----:B------:R-:W-:Y:S01]  /*0d60*/  LOP3.LUT R28, R32, 0x3, RZ, 0xc0, !PT ;  /* 0x00000003201c7812 */ /* 0x000fe200078ec0ff */
[----:B------:R-:W-:Y:S01]  /*0d70*/  VIADD R29, R30, 0xffffffff ;  /* 0xffffffff1e1d7836 */ /* 0x000fe20000000000 */
[----:B------:R-:W-:Y:S01]  /*0d80*/  LOP3.LUT R5, R32, 0x3fffff8, RZ, 0xc0, !PT ;  /* 0x03fffff820057812 */ /* 0x000fe200078ec0ff */
[----:B-12---:R-:W-:Y:S01]  /*0d90*/  VIADD R9, R4, 0xffffffff ;  /* 0xffffffff04097836 */ /* 0x006fe20000000000 */
[C---:B------:R-:W-:Y:S01]  /*0da0*/  LOP3.LUT R6, R32.reuse, 0x1, RZ, 0xc0, !PT ;  /* 0x0000000120067812 */ /* 0x040fe200078ec0ff */
[----:B------:R-:W1:Y:S01]  /*0db0*/  LDCU UR17, c[0x0][0x360] ;  /* 0x00006c00ff1177ac */ /* 0x000e620008000800 */
[----:B0-----:R-:W-:-:S02]  /*0dc0*/  LOP3.LUT R7, R32, 0x3fffff0, RZ, 0xc0, !PT ;  /* 0x03fffff020077812 */ /* 0x001fc400078ec0ff */
[----:B------:R-:W-:Y:S01]  /*0dd0*/  IADD3 R8, PT, PT, R1, 0x10, RZ ;  /* 0x0000001001087810 */ /* 0x000fe20007ffe0ff */
[----:B------:R-:W-:Y:S01]  /*0de0*/  UIADD3 UR16, UPT, UPT, UR14, UR15, URZ ;  /* 0x0000000f0e107290 */ /* 0x000fe2000fffe0ff */
[----:B------:R-:W-:Y:S02]  /*0df0*/  IADD3 R11, PT, PT, R28, -0x1, RZ ;  /* 0xffffffff1c0b7810 */ /* 0x000fe40007ffe0ff */
[----:B---3--:R-:W-:Y:S01]  /*0e00*/  MOV R10, UR4 ;  /* 0x00000004000a7c02 */ /* 0x008fe20008000f00 */
[----:B------:R-:W-:-:S08]  /*0e10*/  UMOV UR4, URZ ;  /* 0x000000ff00047c82 */ /* 0x000fd00008000000 */
.L_x_98:
[----:B0-----:R-:W0:Y:S01]  /*0e20*/  LDCU.64 UR10, c[0x0][0x3a8] ;  /* 0x00007500ff0a77ac */ /* 0x001e220008000a00 */
[----:B------:R-:W-:Y:S01]  /*0e30*/  BSSY.RECONVERGENT B0, `(.L_x_13) ;  /* 0x000003b000007945 */ /* 0x000fe20003800200 */
[----:B--2---:R-:W2:Y:S01]  /*0e40*/  LDCU.64 UR18, c[0x0][0x390] ;  /* 0x00007200ff1277ac */ /* 0x004ea20008000a00 */
[----:B0-----:R-:W-:Y:S01]  /*0e50*/  UIADD3 UR7, UPT, UPT, -UR4, UR10, URZ ;  /* 0x0000000a04077290 */ /* 0x001fe2000fffe1ff */
[----:B-1----:R-:W-:Y:S01]  /*0e60*/  IMAD.U32 R16, RZ, RZ, UR11 ;  /* 0x0000000bff107e24 */ /* 0x002fe2000f8e00ff */
[----:B------:R-:W0:Y:S02]  /*0e70*/  LDCU.64 UR10, c[0x0][0x388] ;  /* 0x00007100ff0a77ac */ /* 0x000e240008000a00 */
[----:B------:R-:W-:-:S04]  /*0e80*/  UISETP.LT.AND UP0, UPT, UR7, 0x40, UPT ;  /* 0x000000400700788c */ /* 0x000fc8000bf01270 */
[----:B------:R-:W-:-:S06]  /*0e90*/  USEL UR9, UR7, 0x40, UP0 ;  /* 0x0000004007097887 */ /* 0x000fcc0008000000 */
[----:B------:R-:W-:-:S05]  /*0ea0*/  IMAD R17, R16, UR9, RZ ;  /* 0x0000000910117c24 */ /* 0x000fca000f8e02ff */
[----:B------:R-:W-:Y:S01]  /*0eb0*/  ISETP.GE.AND P0, PT, R2, R17, PT ;  /* 0x000000110200720c */ /* 0x000fe20003f06270 */
[----:B---3--:R-:W3:-:S12]  /*0ec0*/  LDCU UR9, c[0x0][0x3ac] ;  /* 0x00007580ff0977ac */ /* 0x008ed80008000800 */
[----:B0-2-4-:R-:W-:Y:S05]  /*0ed0*/  @P0 BRA `(.L_x_14) ;  /* 0x0000000000c00947 */ /* 0x015fea0003800000 */
[-C--:B------:R-:W-:Y:S01]  /*0ee0*/  IABS R18, R16.reuse ;  /* 0x0000001000127213 */ /* 0x080fe20000000000 */
[----:B------:R-:W-:Y:S01]  /*0ef0*/  IMAD.MOV.U32 R19, RZ, RZ, R2 ;  /* 0x000000ffff137224 */ /* 0x000fe200078e0002 */
[----:B------:R-:W-:Y:S02]  /*0f00*/  ISETP.NE.AND P0, PT, R16, RZ, PT ;  /* 0x000000ff1000720c */ /* 0x000fe40003f05270 */
[----:B------:R-:W0:Y:S01]  /*0f10*/  I2F.RP R14, R18 ;  /* 0x00000012000e7306 */ /* 0x000e220000209400 */
[----:B------:R-:W-:-:S07]  /*0f20*/  LOP3.LUT R23, RZ, R16, RZ, 0x33, !PT ;  /* 0x00000010ff177212 */ /* 0x000fce00078e33ff */
[----:B0-----:R-:W0:Y:S02]  /*0f30*/  MUFU.RCP R14, R14 ;  /* 0x0000000e000e7308 */ /* 0x001e240000001000 */
[----:B0-----:R-:W-:-:S06]  /*0f40*/  IADD3 R12, PT, PT, R14, 0xffffffe, RZ ;  /* 0x0ffffffe0e0c7810 */ /* 0x001fcc0007ffe0ff */
[----:B------:R0:W2:Y:S02]  /*0f50*/  F2I.FTZ.U32.TRUNC.NTZ R13, R12 ;  /* 0x0000000c000d7305 */ /* 0x0000a4000021f000 */
[----:B0-----:R-:W-:Y:S02]  /*0f60*/  HFMA2 R12, -RZ, RZ, 0, 0 ;  /* 0x00000000ff0c7431 */ /* 0x001fe400000001ff */
[----:B--2---:R-:W-:-:S04]  /*0f70*/  IMAD.MOV R15, RZ, RZ, -R13 ;  /* 0x000000ffff0f7224 */ /* 0x004fc800078e0a0d */
[----:B------:R-:W-:-:S04]  /*0f80*/  IMAD R15, R15, R18, RZ ;  /* 0x000000120f0f7224 */ /* 0x000fc800078e02ff */
[----:B------:R-:W-:-:S07]  /*0f90*/  IMAD.HI.U32 R22, R13, R15, R12 ;  /* 0x0000000f0d167227 */ /* 0x000fce00078e000c */
.L_x_15:
[----:B0-----:R-:W-:Y:S02]  /*0fa0*/  IABS R13, R19 ;  /* 0x00000013000d7213 */ /* 0x001fe40000000000 */
[----:B---3--:R-:W-:-:S03]  /*0fb0*/  MOV R16, UR9 ;  /* 0x0000000900107c02 */ /* 0x008fc60008000f00 */
[----:B------:R-:W-:Y:S01]  /*0fc0*/  IMAD.HI.U32 R12, R22, R13, RZ ;  /* 0x0000000d160c7227 */ /* 0x000fe200078e00ff */
[----:B------:R-:W-:-:S03]  /*0fd0*/  IABS R20, R16 ;  /* 0x0000001000147213 */ /* 0x000fc60000000000 */
[----:B------:R-:W-:-:S04]  /*0fe0*/  IMAD.MOV R14, RZ, RZ, -R12 ;  /* 0x000000ffff0e7224 */ /* 0x000fc800078e0a0c */
[----:B------:R-:W-:-:S05]  /*0ff0*/  IMAD R13, R20, R14, R13 ;  /* 0x0000000e140d7224 */ /* 0x000fca00078e020d */
[----:B------:R-:W-:-:S13]  /*1000*/  ISETP.GT.U32.AND P2, PT, R18, R13, PT ;  /* 0x0000000d1200720c */ /* 0x000fda0003f44070 */
[----:B------:R-:W-:Y:S01]  /*1010*/  @!P2 IADD3 R13, PT, PT, R13, -R20, RZ ;  /* 0x800000140d0da210 */ /* 0x000fe20007ffe0ff */
[----:B------:R-:W-:-:S03]  /*1020*/  @!P2 VIADD R12, R12, 0x1 ;  /* 0x000000010c0ca836 */ /* 0x000fc60000000000 */
[----:B------:R-:W-:Y:S02]  /*1030*/  ISETP.GE.U32.AND P1, PT, R13, R18, PT ;  /* 0x000000120d00720c */ /* 0x000fe40003f26070 */
[----:B------:R-:W-:-:S04]  /*1040*/  LOP3.LUT R13, R19, R16, RZ, 0x3c, !PT ;  /* 0x00000010130d7212 */ /* 0x000fc800078e3cff */
[----:B------:R-:W-:-:S07]  /*1050*/  ISETP.GE.AND P3, PT, R13, RZ, PT ;  /* 0x000000ff0d00720c */ /* 0x000fce0003f66270 */
[----:B------:R-:W-:-:S06]  /*1060*/  @P1 IADD3 R12, PT, PT, R12, 0x1, RZ ;  /* 0x000000010c0c1810 */ /* 0x000fcc0007ffe0ff */
[----:B------:R-:W-:-:S05]  /*1070*/  @!P3 IMAD.MOV R12, RZ, RZ, -R12 ;  /* 0x000000ffff0cb224 */ /* 0x000fca00078e0a0c */
[----:B------:R-:W-:-:S04]  /*1080*/  SEL R20, R23, R12, !P0 ;  /* 0x0000000c17147207 */ /* 0x000fc80004000000 */
[C---:B------:R-:W-:Y:S01]  /*1090*/  IADD3 R21, PT, PT, -R20.reuse, RZ, RZ ;  /* 0x000000ff14157210 */ /* 0x040fe20007ffe1ff */
[----:B------:R-:W-:-:S04]  /*10a0*/  VIADD R12, R20, UR4 ;  /* 0x00000004140c7c36 */ /* 0x000fc80008000000 */
[----:B------:R-:W-:-:S04]  /*10b0*/  IMAD R21, R16, R21, R19 ;  /* 0x0000001510157224 */ /* 0x000fc800078e0213 */
[----:B------:R-:W-:-:S05]  /*10c0*/  IMAD R12, R12, R16, R21 ;  /* 0x000000100c0c7224 */ /* 0x000fca00078e0215 */
[----:B------:R-:W-:-:S04]  /*10d0*/  IADD3 R15, P1, PT, R12, R40, RZ ;  /* 0x000000280c0f7210 */ /* 0x000fc80007f3e0ff */
[----:B------:R-:W-:Y:S02]  /*10e0*/  LEA.HI.X.SX32 R12, R12, R3, 0x1, P1 ;  /* 0x000000030c0c7211 */ /* 0x000fe400008f0eff */
[C---:B------:R-:W-:Y:S02]  /*10f0*/  SHF.L.U32 R14, R15.reuse, 0x1, RZ ;  /* 0x000000010f0e7819 */ /* 0x040fe400000006ff */
[----:B------:R-:W-:Y:S02]  /*1100*/  SHF.L.U64.HI R15, R15, 0x1, R12 ;  /* 0x000000010f0f7819 */ /* 0x000fe4000001020c */
[C---:B------:R-:W-:Y:S02]  /*1110*/  IADD3 R12, P1, PT, R14.reuse, UR10, RZ ;  /* 0x0000000a0e0c7c10 */ /* 0x040fe4000ff3e0ff */
[----:B------:R-:W-:Y:S02]  /*1120*/  IADD3 R14, P2, PT, R14, UR18, RZ ;  /* 0x000000120e0e7c10 */ /* 0x000fe4000ff5e0ff */
[----:B------:R-:W-:-:S02]  /*1130*/  IADD3.X R13, PT, PT, R15, UR11, RZ, P1, !PT ;  /* 0x0000000b0f0d7c10 */ /* 0x000fc40008ffe4ff */
[----:B------:R-:W-:-:S04]  /*1140*/  IADD3.X R15, PT, PT, R15, UR19, RZ, P2, !PT ;  /* 0x000000130f0f7c10 */ /* 0x000fc800097fe4ff */
[----:B------:R-:W2:Y:S04]  /*1150*/  LDG.E.U16.CONSTANT R13, desc[UR12][R12.64] ;  /* 0x0000000c0c0d7981 */ /* 0x000ea8000c1e9500 */
[----:B------:R-:W3:Y:S01]  /*1160*/  LDG.E.U16.CONSTANT R15, desc[UR12][R14.64] ;  /* 0x0000000c0e0f7981 */ /* 0x000ee2000c1e9500 */
[----:B------:R-:W-:Y:S02]  /*1170*/  IMAD R20, R20, UR5, R21 ;  /* 0x0000000514147c24 */ /* 0x000fe4000f8e0215 */
[----:B-1----:R-:W-:-:S03]  /*1180*/  VIADD R19, R19, UR17 ;  /* 0x0000001113137c36 */ /* 0x002fc60008000000 */
[----:B------:R-:W-:Y:S02]  /*1190*/  LEA R20, R20, UR15, 0x1 ;  /* 0x0000000f14147c11 */ /* 0x000fe4000f8e08ff */
[----:B------:R-:W-:-:S03]  /*11a0*/  ISETP.GE.AND P1, PT, R19, R17, PT ;  /* 0x000000111300720c */ /* 0x000fc60003f26270 */
[----:B--2---:R0:W-:Y:S04]  /*11b0*/  STS.U16 [R20], R13 ;  /* 0x0000000d14007388 */ /* 0x0041e80000000400 */
[----:B---3--:R0:W-:Y:S06]  /*11c0*/  STS.U16 [R20+UR14], R15 ;  /* 0x0000000f14007988 */ /* 0x0081ec000800040e */
[----:B------:R-:W-:Y:S05]  /*11d0*/  @!P1 BRA `(.L_x_15) ;  /* 0xfffffffc00709947 */ /* 0x000fea000383ffff */
.L_x_14:
[----:B-1-3--:R-:W-:Y:S05]  /*11e0*/  BSYNC.RECONVERGENT B0 ;  /* 0x0000000000007941 */ /* 0x00afea0003800200 */
.L_x_13:
[----:B------:R-:W-:Y:S01]  /*11f0*/  BAR.SYNC.DEFER_BLOCKING 0x0 ;  /* 0x0000000000007b1d */ /* 0x000fe20000010000 */
[----:B------:R-:W-:-:S13]  /*1200*/  ISETP.GE.AND P0, PT, R34, R33, PT ;  /* 0x000000212200720c */ /* 0x000fda0003f06270 */
[----:B------:R-:W-:Y:S05]  /*1210*/  @P0 BRA `(.L_x_16) ;  /* 0x00000038003c0947 */ /* 0x000fea0003800000 */
[----:B------:R-:W-:-:S09]  /*1220*/  UISETP.GE.AND UP0, UPT, UR7, 0x1, UPT ;  /* 0x000000010700788c */ /* 0x000fd2000bf06270 */
[----:B------:R-:W-:Y:S05]  /*1230*/  BRA.U !UP0, `(.L_x_17) ;  /* 0x0000002908647547 */ /* 0x000fea000b800000 */
[----:B------:R-:W-:Y:S02]  /*1240*/  VIMNMX R36, PT, PT, R10, 0x40, PT ;  /* 0x000000400a247848 */ /* 0x000fe40003fe0100 */
[----:B------:R-:W-:Y:S02]  /*1250*/  MOV R38, R34 ;  /* 0x0000002200267202 */ /* 0x000fe40000000f00 */
[----:B------:R-:W-:-:S07]  /*1260*/  VIMNMX R36, PT, PT, R36, 0x1, !PT ;  /* 0x0000000124247848 */ /* 0x000fce0007fe0100 */
.L_x_68:
[----:B012-4-:R-:W1:Y:S02]  /*1270*/  LDC R12, c[0x0][0x3ac] ;  /* 0x0000eb00ff0c7b82 */ /* 0x017e640000000800 */
[----:B-1----:R-:W-:-:S13]  /*1280*/  ISETP.GT.AND P0, PT, R12, 0x1f, PT ;  /* 0x0000001f0c00780c */ /* 0x002fda0003f04270 */
[----:B---3--:R-:W-:Y:S05]  /*1290*/  @!P0 BRA `(.L_x_18) ;  /* 0x00000004006c8947 */ /* 0x008fea0003800000 */
[----:B------:R-:W-:Y:S01]  /*12a0*/  ISETP.GE.U32.AND P1, PT, R31, 0x7, PT ;  /* 0x000000071f00780c */ /* 0x000fe20003f26070 */
[----:B------:R-:W-:Y:S01]  /*12b0*/  BSSY.RECONVERGENT B0, `(.L_x_19) ;  /* 0x0000023000007945 */ /* 0x000fe20003800200 */
[----:B0-----:R-:W-:Y:S02]  /*12c0*/  IMAD R20, R38, UR5, R35 ;  /* 0x0000000526147c24 */ /* 0x001fe4000f8e0223 */
[----:B------:R-:W-:-:S09]  /*12d0*/  IMAD.MOV.U32 R14, RZ, RZ, RZ ;  /* 0x000000ffff0e7224 */ /* 0x000fd200078e00ff */
[----:B------:R-:W-:Y:S05]  /*12e0*/  @!P1 BRA `(.L_x_20) ;  /* 0x00000000007c9947 */ /* 0x000fea0003800000 */
[----:B------:R-:W0:Y:S01]  /*12f0*/  S2R R13, SR_CgaCtaId ;  /* 0x00000000000d7919 */ /* 0x000e220000008800 */
[----:B------:R-:W-:Y:S01]  /*1300*/  MOV R12, 0x400 ;  /* 0x00000400000c7802 */ /* 0x000fe20000000f00 */
[----:B------:R-:W-:Y:S01]  /*1310*/  HFMA2 R22, -RZ, RZ, 0, 0 ;  /* 0x00000000ff167431 */ /* 0x000fe200000001ff */
[----:B------:R-:W-:Y:S02]  /*1320*/  BSSY.RECONVERGENT B1, `(.L_x_21) ;  /* 0x000001a000017945 */ /* 0x000fe40003800200 */
[----:B0-----:R-:W-:-:S07]  /*1330*/  LEA R25, R13, R12, 0x18 ;  /* 0x0000000c0d197211 */ /* 0x001fce00078ec0ff */
.L_x_22:
[C---:B0-----:R-:W-:Y:S02]  /*1340*/  IMAD R12, R22.reuse, 0x20, R20 ;  /* 0x00000020160c7824 */ /* 0x041fe400078e0214 */
[C---:B------:R-:W-:Y:S01]  /*1350*/  IMAD R23, R22.reuse, 0x4, R1 ;  /* 0x0000000416177824 */ /* 0x040fe200078e0201 */
[----:B------:R-:W-:Y:S02]  /*1360*/  IADD3 R22, PT, PT, R22, 0x8, RZ ;  /* 0x0000000816167810 */ /* 0x000fe40007ffe0ff */
[----:B------:R-:W-:Y:S02]  /*1370*/  LEA R21, R12, R25, 0x1 ;  /* 0x000000190c157211 */ /* 0x000fe400078e08ff */
[----:B------:R-:W-:-:S03]  /*1380*/  ISETP.NE.AND P1, PT, R22, R5, PT ;  /* 0x000000051600720c */ /* 0x000fc60003f25270 */
[----:B------:R-:W0:Y:S04]  /*1390*/  LDS.U16 R12, [R21] ;  /* 0x00000000150c7984 */ /* 0x000e280000000400 */
[----:B------:R-:W1:Y:S04]  /*13a0*/  LDS.U16 R13, [R21+0x40] ;  /* 0x00004000150d7984 */ /* 0x000e680000000400 */
[----:B------:R-:W2:Y:S04]  /*13b0*/  LDS.U16 R14, [R21+0x80] ;  /* 0x00008000150e7984 */ /* 0x000ea80000000400 */
[----:B------:R-:W3:Y:S04]  /*13c0*/  LDS.U16 R15, [R21+0xc0] ;  /* 0x0000c000150f7984 */ /* 0x000ee80000000400 */
[----:B------:R-:W4:Y:S04]  /*13d0*/  LDS.U16 R16, [R21+0x100] ;  /* 0x0001000015107984 */ /* 0x000f280000000400 */
[----:B------:R-:W5:Y:S04]  /*13e0*/  LDS.U16 R17, [R21+0x140] ;  /* 0x0001400015117984 */ /* 0x000f680000000400 */
[----:B------:R-:W5:Y:S04]  /*13f0*/  LDS.U16 R18, [R21+0x180] ;  /* 0x0001800015127984 */ /* 0x000f680000000400 */
[----:B------:R-:W5:Y:S01]  /*1400*/  LDS.U16 R19, [R21+0x1c0] ;  /* 0x0001c00015137984 */ /* 0x000f620000000400 */
[----:B0-----:R-:W-:-:S02]  /*1410*/  HADD2.F32 R12, -RZ, R12.H0_H0 ;  /* 0x2000000cff0c7230 */ /* 0x001fc40000004100 */
[----:B-1----:R-:W-:Y:S02]  /*1420*/  HADD2.F32 R13, -RZ, R13.H0_H0 ;  /* 0x2000000dff0d7230 */ /* 0x002fe40000004100 */
[----:B--2---:R-:W-:Y:S02]  /*1430*/  HADD2.F32 R14, -RZ, R14.H0_H0 ;  /* 0x2000000eff0e7230 */ /* 0x004fe40000004100 */
[----:B---3--:R-:W-:Y:S02]  /*1440*/  HADD2.F32 R15, -RZ, R15.H0_H0 ;  /* 0x2000000fff0f7230 */ /* 0x008fe40000004100 */
[----:B----4-:R-:W-:-:S03]  /*1450*/  HADD2.F32 R16, -RZ, R16.H0_H0 ;  /* 0x20000010ff107230 */ /* 0x010fc60000004100 */
[----:B------:R0:W-:Y:S01]  /*1460*/  STL.128 [R23], R12 ;  /* 0x0000000c17007387 */ /* 0x0001e20000100c00 */
[----:B-----5:R-:W-:Y:S02]  /*1470*/  HADD2.F32 R17, -RZ, R17.H0_H0 ;  /* 0x20000011ff117230 */ /* 0x020fe40000004100 */
[----:B------:R-:W-:Y:S02]  /*1480*/  HADD2.F32 R18, -RZ, R18.H0_H0 ;  /* 0x20000012ff127230 */ /* 0x000fe40000004100 */
[----:B------:R-:W-:-:S05]  /*1490*/  HADD2.F32 R19, -RZ, R19.H0_H0 ;  /* 0x20000013ff137230 */ /* 0x000fca0000004100 */
[----:B------:R0:W-:Y:S01]  /*14a0*/  STL.128 [R23+0x10], R16 ;  /* 0x0000101017007387 */ /* 0x0001e20000100c00 */
[----:B------:R-:W-:Y:S05]  /*14b0*/  @P1 BRA `(.L_x_22) ;  /* 0xfffffffc00a01947 */ /* 0x000fea000383ffff */
[----:B------:R-:W-:Y:S05]  /*14c0*/  BSYNC.RECONVERGENT B1 ;  /* 0x0000000000017941 */ /* 0x000fea0003800200 */
.L_x_21:
[----:B0-----:R-:W-:-:S07]  /*14d0*/  IMAD.MOV.U32 R14, RZ, RZ, R5 ;  /* 0x000000ffff0e7224 */ /* 0x001fce00078e0005 */
.L_x_20:
[----:B------:R-:W-:Y:S05]  /*14e0*/  BSYNC.RECONVERGENT B0 ;  /* 0x0000000000007941 */ /* 0x000fea0003800200 */
.L_x_19:
[----:B------:R-:W-:Y:S01]  /*14f0*/  ISETP.NE.AND P1, PT, R30, RZ, PT ;  /* 0x000000ff1e00720c */ /* 0x000fe20003f25270 */
[----:B------:R-:W-:-:S12]  /*1500*/  BSSY.RECONVERGENT B0, `(.L_x_18) ;  /* 0x0000034000007945 */ /* 0x000fd80003800200 */
[----:B------:R-:W-:Y:S05]  /*1510*/  @!P1 BRA `(.L_x_23) ;  /* 0x0000000000c89947 */ /* 0x000fea0003800000 */
[----:B------:R-:W-:Y:S01]  /*1520*/  ISETP.GE.U32.AND P1, PT, R29, 0x3, PT ;  /* 0x000000031d00780c */ /* 0x000fe20003f26070 */
[----:B------:R-:W-:Y:S01]  /*1530*/  BSSY.RECONVERGENT B1, `(.L_x_24) ;  /* 0x0000014000017945 */ /* 0x000fe20003800200 */
[----:B------:R-:W-:-:S11]  /*1540*/  ISETP.NE.AND P2, PT, R28, RZ, PT ;  /* 0x000000ff1c00720c */ /* 0x000fd60003f45270 */
[----:B------:R-:W-:Y:S05]  /*1550*/  @!P1 BRA `(.L_x_25) ;  /* 0x0000000000449947 */ /* 0x000fea0003800000 */
[----:B------:R-:W0:Y:S01]  /*1560*/  S2UR UR10, SR_CgaCtaId ;  /* 0x00000000000a79c3 */ /* 0x000e220000008800 */
[----:B------:R-:W-:Y:S01]  /*1570*/  UMOV UR9, 0x400 ;  /* 0x0000040000097882 */ /* 0x000fe20000000000 */
[C---:B------:R-:W-:Y:S01]  /*1580*/  LEA R12, R14.reuse, R20, 0x5 ;  /* 0x000000140e0c7211 */ /* 0x040fe200078e28ff */
[C---:B------:R-:W-:Y:S01]  /*1590*/  IMAD R16, R14.reuse, 0x4, R1 ;  /* 0x000000040e107824 */ /* 0x040fe200078e0201 */
[----:B------:R-:W-:Y:S01]  /*15a0*/  IADD3 R14, PT, PT, R14, 0x4, RZ ;  /* 0x000000040e0e7810 */ /* 0x000fe20007ffe0ff */
[----:B0-----:R-:W-:-:S06]  /*15b0*/  ULEA UR9, UR10, UR9, 0x18 ;  /* 0x000000090a097291 */ /* 0x001fcc000f8ec0ff */
[----:B------:R-:W-:-:S05]  /*15c0*/  LEA R15, R12, UR9, 0x1 ;  /* 0x000000090c0f7c11 */ /* 0x000fca000f8e08ff */
[----:B------:R-:W0:Y:S04]  /*15d0*/  LDS.U16 R12, [R15] ;  /* 0x000000000f0c7984 */ /* 0x000e280000000400 */
[----:B------:R-:W1:Y:S04]  /*15e0*/  LDS.U16 R13, [R15+0x40] ;  /* 0x000040000f0d7984 */ /* 0x000e680000000400 */
[----:B------:R-:W2:Y:S04]  /*15f0*/  LDS.U16 R17, [R15+0x80] ;  /* 0x000080000f117984 */ /* 0x000ea80000000400 */
[----:B------:R-:W3:Y:S01]  /*1600*/  LDS.U16 R19, [R15+0xc0] ;  /* 0x0000c0000f137984 */ /* 0x000ee20000000400 */
[----:B0-----:R-:W-:-:S02]  /*1610*/  HADD2.F32 R12, -RZ, R12.H0_H0 ;  /* 0x2000000cff0c7230 */ /* 0x001fc40000004100 */
[----:B-1----:R-:W-:Y:S02]  /*1620*/  HADD2.F32 R13, -RZ, R13.H0_H0 ;  /* 0x2000000dff0d7230 */ /* 0x002fe40000004100 */
[----:B--2---:R-:W-:-:S03]  /*1630*/  HADD2.F32 R18, -RZ, R17.H0_H0 ;  /* 0x20000011ff127230 */ /* 0x004fc60000004100 */
[----:B------:R0:W-:Y:S01]  /*1640*/  STL.64 [R16], R12 ;  /* 0x0000000c10007387 */ /* 0x0001e20000100a00 */
[----:B---3--:R-:W-:-:S05]  /*1650*/  HADD2.F32 R19, -RZ, R19.H0_H0 ;  /* 0x20000013ff137230 */ /* 0x008fca0000004100 */
[----:B------:R0:W-:Y:S02]  /*1660*/  STL.64 [R16+0x8], R18 ;  /* 0x0000081210007387 */ /* 0x0001e40000100a00 */
.L_x_25:
[----:B------:R-:W-:Y:S05]  /*1670*/  BSYNC.RECONVERGENT B1 ;  /* 0x0000000000017941 */ /* 0x000fea0003800200 */
.L_x_24:
[----:B------:R-:W-:Y:S05]  /*1680*/  @!P2 BRA `(.L_x_23) ;  /* 0x00000000006ca947 */ /* 0x000fea0003800000 */
[----:B------:R-:W-:Y:S01]  /*1690*/  ISETP.NE.AND P1, PT, R11, RZ, PT ;  /* 0x000000ff0b00720c */ /* 0x000fe20003f25270 */
[----:B------:R-:W-:Y:S01]  /*16a0*/  BSSY.RECONVERGENT B1, `(.L_x_26) ;  /* 0x000000f000017945 */ /* 0x000fe20003800200 */
[----:B------:R-:W-:-:S11]  /*16b0*/  ISETP.NE.AND P2, PT, R6, RZ, PT ;  /* 0x000000ff0600720c */ /* 0x000fd60003f45270 */
[----:B------:R-:W-:Y:S05]  /*16c0*/  @!P1 BRA `(.L_x_27) ;  /* 0x0000000000309947 */ /* 0x000fea0003800000 */
[----:B------:R-:W1:Y:S01]  /*16d0*/  S2UR UR10, SR_CgaCtaId ;  /* 0x00000000000a79c3 */ /* 0x000e620000008800 */
[----:B------:R-:W-:Y:S01]  /*16e0*/  UMOV UR9, 0x400 ;  /* 0x0000040000097882 */ /* 0x000fe20000000000 */
[C---:B0-----:R-:W-:Y:S01]  /*16f0*/  IMAD R12, R14.reuse, 0x20, R20 ;  /* 0x000000200e0c7824 */ /* 0x041fe200078e0214 */
[C---:B------:R-:W-:Y:S01]  /*1700*/  LEA R15, R14.reuse, R1, 0x2 ;  /* 0x000000010e0f7211 */ /* 0x040fe200078e10ff */
[----:B------:R-:W-:Y:S01]  /*1710*/  VIADD R14, R14, 0x2 ;  /* 0x000000020e0e7836 */ /* 0x000fe20000000000 */
[----:B-1----:R-:W-:-:S06]  /*1720*/  ULEA UR9, UR10, UR9, 0x18 ;  /* 0x000000090a097291 */ /* 0x002fcc000f8ec0ff */
[----:B------:R-:W-:-:S05]  /*1730*/  LEA R12, R12, UR9, 0x1 ;  /* 0x000000090c0c7c11 */ /* 0x000fca000f8e08ff */
[----:B------:R-:W0:Y:S04]  /*1740*/  LDS.U16 R13, [R12] ;  /* 0x000000000c0d7984 */ /* 0x000e280000000400 */
[----:B------:R-:W1:Y:S01]  /*1750*/  LDS.U16 R17, [R12+0x40] ;  /* 0x000040000c117984 */ /* 0x000e620000000400 */
[----:B0-----:R-:W-:Y:S02]  /*1760*/  HADD2.F32 R16, -RZ, R13.H0_H0 ;  /* 0x2000000dff107230 */ /* 0x001fe40000004100 */
[----:B-1----:R-:W-:-:S05]  /*1770*/  HADD2.F32 R17, -RZ, R17.H0_H0 ;  /* 0x20000011ff117230 */ /* 0x002fca0000004100 */
[----:B------:R1:W-:Y:S02]  /*1780*/  STL.64 [R15], R16 ;  /* 0x000000100f007387 */ /* 0x0003e40000100a00 */
.L_x_27:
[----:B------:R-:W-:Y:S05]  /*1790*/  BSYNC.RECONVERGENT B1 ;  /* 0x0000000000017941 */ /* 0x000fea0003800200 */
.L_x_26:
[----:B------:R-:W-:Y:S05]  /*17a0*/  @!P2 BRA `(.L_x_23) ;  /* 0x000000000024a947 */ /* 0x000fea0003800000 */
[----:B------:R-:W2:Y:S01]  /*17b0*/  S2UR UR10, SR_CgaCtaId ;  /* 0x00000000000a79c3 */ /* 0x000ea20000008800 */
[----:B------:R-:W-:Y:S01]  /*17c0*/  UMOV UR9, 0x400 ;  /* 0x0000040000097882 */ /* 0x000fe20000000000 */
[C---:B------:R-:W-:Y:S01]  /*17d0*/  LEA R20, R14.reuse, R20, 0x5 ;  /* 0x000000140e147211 */ /* 0x040fe200078e28ff */
[----:B0-----:R-:W-:Y:S01]  /*17e0*/  IMAD R13, R14, 0x4, R1 ;  /* 0x000000040e0d7824 */ /* 0x001fe200078e0201 */
[----:B--2---:R-:W-:-:S06]  /*17f0*/  ULEA UR9, UR10, UR9, 0x18 ;  /* 0x000000090a097291 */ /* 0x004fcc000f8ec0ff */
[----:B------:R-:W-:-:S06]  /*1800*/  LEA R20, R20, UR9, 0x1 ;  /* 0x0000000914147c11 */ /* 0x000fcc000f8e08ff */
[----:B------:R-:W0:Y:S02]  /*1810*/  LDS.U16 R20, [R20] ;  /* 0x0000000014147984 */ /* 0x000e240000000400 */
[----:B0-----:R-:W-:-:S05]  /*1820*/  HADD2.F32 R12, -RZ, R20.H0_H0 ;  /* 0x20000014ff0c7230 */ /* 0x001fca0000004100 */
[----:B------:R2:W-:Y:S02]  /*1830*/  STL [R13], R12 ;  /* 0x0000000c0d007387 */ /* 0x0005e40000100800 */
.L_x_23:
[----:B------:R-:W-:Y:S05]  /*1840*/  BSYNC.RECONVERGENT B0 ;  /* 0x0000000000007941 */ /* 0x000fea0003800200 */
.L_x_18:
[----:B------:R-:W-:-:S05]  /*1850*/  LEA R37, R38, UR6, 0x2 ;  /* 0x0000000626257c11 */ /* 0x000fca000f8e10ff */
[----:B------:R3:W4:Y:S04]  /*1860*/  LDS R44, [R37] ;  /* 0x00000000252c7984 */ /* 0x0007280000000800 */
[----:B------:R3:W0:Y:S01]  /*1870*/  LDS R42, [R37+0x100] ;  /* 0x00010000252a7984 */ /* 0x0006220000000800 */
[----:B------:R-:W-:Y:S05]  /*1880*/  @!P0 BRA `(.L_x_28) ;  /* 0x0000000000f08947 */ /* 0x000fea0003800000 */
[----:B------:R-:W-:Y:S01]  /*1890*/  ISETP.GE.U32.AND P0, PT, R31, 0x7, PT ;  /* 0x000000071f00780c */ /* 0x000fe20003f06070 */
[----:B------:R-:W-:Y:S01]  /*18a0*/  BSSY.RECONVERGENT B0, `(.L_x_29) ;  /* 0x0000018000007945 */ /* 0x000fe20003800200 */
[----:B------:R-:W-:Y:S01]  /*18b0*/  IMAD R24, R38, UR5, R35 ;  /* 0x0000000526187c24 */ /* 0x000fe2000f8e0223 */
[----:B-1----:R-:W-:-:S10]  /*18c0*/  MOV R17, RZ ;  /* 0x000000ff00117202 */ /* 0x002fd40000000f00 */
[----:B------:R-:W-:Y:S05]  /*18d0*/  @!P0 BRA `(.L_x_30) ;  /* 0x0000000000508947 */ /* 0x000fea0003800000 */
[----:B------:R-:W-:Y:S01]  /*18e0*/  BSSY.RECONVERGENT B1, `(.L_x_31) ;  /* 0x0000012000017945 */ /* 0x000fe20003800200 */
[----:B0-----:R-:W-:-:S07]  /*18f0*/  IMAD.MOV.U32 R20, RZ, RZ, RZ ;  /* 0x000000ffff147224 */ /* 0x001fce00078e00ff */
.L_x_32:
[C---:B0-2---:R-:W-:Y:S01]  /*1900*/  LEA R12, R20.reuse, R24, 0x5 ;  /* 0x00000018140c7211 */ /* 0x045fe200078e28ff */
[C---:B------:R-:W-:Y:S01]  /*1910*/  IMAD R22, R20.reuse, 0x4, R8 ;  /* 0x0000000414167824 */ /* 0x040fe200078e0208 */
[----:B------:R-:W-:Y:S02]  /*1920*/  IADD3 R20, PT, PT, R20, 0x8, RZ ;  /* 0x0000000814147810 */ /* 0x000fe40007ffe0ff */
[----:B------:R-:W-:Y:S02]  /*1930*/  LEA R21, R12, UR6, 0x2 ;  /* 0x000000060c157c11 */ /* 0x000fe4000f8e10ff */
[----:B------:R-:W-:-:S03]  /*1940*/  ISETP.NE.AND P0, PT, R20, R5, PT ;  /* 0x000000051400720c */ /* 0x000fc60003f05270 */
[----:B------:R-:W-:Y:S04]  /*1950*/  LDS R12, [R21+0x200] ;  /* 0x00020000150c7984 */ /* 0x000fe80000000800 */
[----:B------:R-:W-:Y:S04]  /*1960*/  LDS R13, [R21+0x280] ;  /* 0x00028000150d7984 */ /* 0x000fe80000000800 */
[----:B------:R-:W-:Y:S04]  /*1970*/  LDS R14, [R21+0x300] ;  /* 0x00030000150e7984 */ /* 0x000fe80000000800 */
[----:B------:R-:W0:Y:S04]  /*1980*/  LDS R15, [R21+0x380] ;  /* 0x00038000150f7984 */ /* 0x000e280000000800 */
[----:B------:R-:W-:Y:S04]  /*1990*/  LDS R16, [R21+0x400] ;  /* 0x0004000015107984 */ /* 0x000fe80000000800 */
[----:B------:R-:W-:Y:S04]  /*19a0*/  LDS R17, [R21+0x480] ;  /* 0x0004800015117984 */ /* 0x000fe80000000800 */
[----:B------:R-:W-:Y:S04]  /*19b0*/  LDS R18, [R21+0x500] ;  /* 0x0005000015127984 */ /* 0x000fe80000000800 */
[----:B------:R-:W1:Y:S04]  /*19c0*/  LDS R19, [R21+0x580] ;  /* 0x0005800015137984 */ /* 0x000e680000000800 */
[----:B0-----:R0:W-:Y:S04]  /*19d0*/  STL.128 [R22], R12 ;  /* 0x0000000c16007387 */ /* 0x0011e80000100c00 */
[----:B-1----:R0:W-:Y:S01]  /*19e0*/  STL.128 [R22+0x10], R16 ;  /* 0x0000101016007387 */ /* 0x0021e20000100c00 */
[----:B------:R-:W-:Y:S05]  /*19f0*/  @P0 BRA `(.L_x_32) ;  /* 0xfffffffc00c00947 */ /* 0x000fea000383ffff */
[----:B------:R-:W-:Y:S05]  /*1a00*/  BSYNC.RECONVERGENT B1 ;  /* 0x0000000000017941 */ /* 0x000fea0003800200 */
.L_x_31:
[----:B0-----:R-:W-:-:S07]  /*1a10*/  IMAD.MOV.U32 R17, RZ, RZ, R5 ;  /* 0x000000ffff117224 */ /* 0x001fce00078e0005 */
.L_x_30:
[----:B------:R-:W-:Y:S05]  /*1a20*/  BSYNC.RECONVERGENT B0 ;  /* 0x0000000000007941 */ /* 0x000fea0003800200 */
.L_x_29:
[----:B------:R-:W-:Y:S01]  /*1a30*/  ISETP.NE.AND P0, PT, R30, RZ, PT ;  /* 0x000000ff1e00720c */ /* 0x000fe20003f05270 */
[----:B------:R-:W-:-:S12]  /*1a40*/  BSSY.RECONVERGENT B0, `(.L_x_28) ;  /* 0x0000020000007945 */ /* 0x000fd80003800200 */
[----:B------:R-:W-:Y:S05]  /*1a50*/  @!P0 BRA `(.L_x_33) ;  /* 0x0000000000788947 */ /* 0x000fea0003800000 */
[----:B------:R-:W-:Y:S01]  /*1a60*/  ISETP.GE.U32.AND P0, PT, R29, 0x3, PT ;  /* 0x000000031d00780c */ /* 0x000fe20003f06070 */
[----:B------:R-:W-:Y:S01]  /*1a70*/  BSSY.RECONVERGENT B1, `(.L_x_34) ;  /* 0x000000d000017945 */ /* 0x000fe20003800200 */
[----:B------:R-:W-:-:S11]  /*1a80*/  ISETP.NE.AND P1, PT, R28, RZ, PT ;  /* 0x000000ff1c00720c */ /* 0x000fd60003f25270 */
[----:B------:R-:W-:Y:S05]  /*1a90*/  @!P0 BRA `(.L_x_35) ;  /* 0x0000000000288947 */ /* 0x000fea0003800000 */
[C---:B0-2---:R-:W-:Y:S01]  /*1aa0*/  LEA R12, R17.reuse, R24, 0x5 ;  /* 0x00000018110c7211 */ /* 0x045fe200078e28ff */
[C---:B------:R-:W-:Y:S01]  /*1ab0*/  IMAD R18, R17.reuse, 0x4, R8 ;  /* 0x0000000411127824 */ /* 0x040fe200078e0208 */
[----:B------:R-:W-:Y:S02]  /*1ac0*/  IADD3 R17, PT, PT, R17, 0x4, RZ ;  /* 0x0000000411117810 */ /* 0x000fe40007ffe0ff */
[----:B------:R-:W-:-:S05]  /*1ad0*/  LEA R16, R12, UR6, 0x2 ;  /* 0x000000060c107c11 */ /* 0x000fca000f8e10ff */
[----:B------:R-:W-:Y:S04]  /*1ae0*/  LDS R14, [R16+0x200] ;  /* 0x00020000100e7984 */ /* 0x000fe80000000800 */
[----:B------:R-:W0:Y:S04]  /*1af0*/  LDS R15, [R16+0x280] ;  /* 0x00028000100f7984 */ /* 0x000e280000000800 */
[----:B------:R-:W-:Y:S04]  /*1b00*/  LDS R12, [R16+0x300] ;  /* 0x00030000100c7984 */ /* 0x000fe80000000800 */
[----:B------:R-:W1:Y:S04]  /*1b10*/  LDS R13, [R16+0x380] ;  /* 0x00038000100d7984 */ /* 0x000e680000000800 */
[----:B0-----:R0:W-:Y:S04]  /*1b20*/  STL.64 [R18], R14 ;  /* 0x0000000e12007387 */ /* 0x0011e80000100a00 */
[----:B-1----:R0:W-:Y:S02]  /*1b30*/  STL.64 [R18+0x8], R12 ;  /* 0x0000080c12007387 */ /* 0x0021e40000100a00 */
.L_x_35:
[----:B------:R-:W-:Y:S05]  /*1b40*/  BSYNC.RECONVERGENT B1 ;  /* 0x0000000000017941 */ /* 0x000fea0003800200 */
.L_x_34:
[----:B------:R-:W-:Y:S05]  /*1b50*/  @!P1 BRA `(.L_x_33) ;  /* 0x0000000000389947 */ /* 0x000fea0003800000 */
[----:B------:R-:W-:Y:S02]  /*1b60*/  ISETP.NE.AND P0, PT, R11, RZ, PT ;  /* 0x000000ff0b00720c */ /* 0x000fe40003f05270 */
[----:B------:R-:W-:-:S11]  /*1b70*/  ISETP.NE.AND P1, PT, R6, RZ, PT ;  /* 0x000000ff0600720c */ /* 0x000fd60003f25270 */
[C---:B0-2---:R-:W-:Y:S01]  /*1b80*/  @P0 IMAD R13, R17.reuse, 0x20, R24 ;  /* 0x00000020110d0824 */ /* 0x045fe200078e0218 */
[C---:B------:R-:W-:Y:S01]  /*1b90*/  @P0 LEA R18, R17.reuse, R8, 0x2 ;  /* 0x0000000811120211 */ /* 0x040fe200078e10ff */
[----:B------:R-:W-:-:S03]  /*1ba0*/  @P0 VIADD R17, R17, 0x2 ;  /* 0x0000000211110836 */ /* 0x000fc60000000000 */
[----:B------:R-:W-:Y:S01]  /*1bb0*/  @P0 LEA R16, R13, UR6, 0x2 ;  /* 0x000000060d100c11 */ /* 0x000fe2000f8e10ff */
[C---:B------:R-:W-:Y:S01]  /*1bc0*/  @P1 IMAD R15, R17.reuse, 0x4, R8 ;  /* 0x00000004110f1824 */ /* 0x040fe200078e0208 */
[----:B------:R-:W-:-:S03]  /*1bd0*/  @P1 LEA R12, R17, R24, 0x5 ;  /* 0x00000018110c1211 */ /* 0x000fc600078e28ff */
[----:B------:R-:W-:Y:S01]  /*1be0*/  @P0 LDS R13, [R16+0x280] ;  /* 0x00028000100d0984 */ /* 0x000fe20000000800 */
[----:B------:R-:W-:-:S03]  /*1bf0*/  @P1 LEA R14, R12, UR6, 0x2 ;  /* 0x000000060c0e1c11 */ /* 0x000fc6000f8e10ff */
[----:B------:R-:W0:Y:S04]  /*1c00*/  @P0 LDS R12, [R16+0x200] ;  /* 0x00020000100c0984 */ /* 0x000e280000000800 */
[----:B------:R-:W1:Y:S04]  /*1c10*/  @P1 LDS R14, [R14+0x200] ;  /* 0x000200000e0e1984 */ /* 0x000e680000000800 */
[----:B0-----:R0:W-:Y:S04]  /*1c20*/  @P0 STL.64 [R18], R12 ;  /* 0x0000000c12000387 */ /* 0x0011e80000100a00 */
[----:B-1----:R0:W-:Y:S02]  /*1c30*/  @P1 STL [R15], R14 ;  /* 0x0000000e0f001387 */ /* 0x0021e40000100800 */
.L_x_33:
[----:B------:R-:W-:Y:S05]  /*1c40*/  BSYNC.RECONVERGENT B0 ;  /* 0x0000000000007941 */ /* 0x000fea0003800200 */
.L_x_28:
[----:B------:R-:W-:Y:S01]  /*1c50*/  LEA R39, R0, R38, 0x6 ;  /* 0x0000002600277211 */ /* 0x000fe200078e30ff */
[----:B------:R-:W-:-:S07]  /*1c60*/  IMAD.MOV.U32 R46, RZ, RZ, RZ ;  /* 0x000000ffff2e7224 */ /* 0x000fce00078e00ff */
.L_x_57:
[----:B0-2-4-:R-:W0:Y:S01]  /*1c70*/  LDC R12, c[0x0][0x3ac] ;  /* 0x0000eb00ff0c7b82 */ /* 0x015e220000000800 */
[----:B------:R-:W-:Y:S01]  /*1c80*/  HFMA2 R45, -RZ, RZ, 0, 0 ;  /* 0x00000000ff2d7431 */ /* 0x000fe200000001ff */
[----:B0-----:R-:W-:-:S13]  /*1c90*/  ISETP.GT.AND P0, PT, R12, 0x1f, PT ;  /* 0x0000001f0c00780c */ /* 0x001fda0003f04270 */
[----:B-1----:R-:W-:Y:S05]  /*1ca0*/  @!P0 BRA `(.L_x_36) ;  /* 0x0000000800588947 */ /* 0x002fea0003800000 */
[----:B------:R-:W-:Y:S01]  /*1cb0*/  ISETP.GE.U32.AND P1, PT, R31, 0xf, PT ;  /* 0x0000000f1f00780c */ /* 0x000fe20003f26070 */
[----:B------:R-:W-:Y:S01]  /*1cc0*/  BSSY.RECONVERGENT B0, `(.L_x_37) ;  /* 0x0000044000007945 */ /* 0x000fe20003800200 */
[----:B------:R-:W-:Y:S01]  /*1cd0*/  IMAD R43, R46, UR5, R35 ;  /* 0x000000052e2b7c24 */ /* 0x000fe2000f8e0223 */
[----:B------:R-:W-:Y:S01]  /*1ce0*/  MOV R20, RZ ;  /* 0x000000ff00147202 */ /* 0x000fe20000000f00 */
[----:B------:R-:W-:-:S09]  /*1cf0*/  IMAD.MOV.U32 R45, RZ, RZ, RZ ;  /* 0x000000ffff2d7224 */ /* 0x000fd200078e00ff */
[----:B------:R-:W-:Y:S05]  /*1d00*/  @!P1 BRA `(.L_x_38) ;  /* 0x0000000000fc9947 */ /* 0x000fea0003800000 */
[----:B------:R-:W-:Y:S01]  /*1d10*/  BSSY.RECONVERGENT B1, `(.L_x_39) ;  /* 0x000003d000017945 */ /* 0x000fe20003800200 */
[----:B------:R-:W-:Y:S01]  /*1d20*/  IMAD.MOV.U32 R45, RZ, RZ, RZ ;  /* 0x000000ffff2d7224 */ /* 0x000fe200078e00ff */
[----:B------:R-:W-:-:S07]  /*1d30*/  MOV R50, RZ ;  /* 0x000000ff00327202 */ /* 0x000fce0000000f00 */
.L_x_40:
[----:B------:R-:W-:-:S05]  /*1d40*/  IMAD R51, R50, 0x4, R1 ;  /* 0x0000000432337824 */ /* 0x000fca00078e0201 */
[----:B-1----:R-:W2:Y:S04]  /*1d50*/  LDL.128 R12, [R51] ;  /* 0x00000000330c7983 */ /* 0x002ea80000100c00 */
[----:B------:R-:W5:Y:S04]  /*1d60*/  LDL.128 R16, [R51+0x10] ;  /* 0x0000100033107983 */ /* 0x000f680000100c00 */
[----:B------:R-:W3:Y:S04]  /*1d70*/  LDL.128 R20, [R51+0x20] ;  /* 0x0000200033147983 */ /* 0x000ee80000100c00 */
[----:B------:R0:W4:Y:S01]  /*1d80*/  LDL.128 R24, [R51+0x30] ;  /* 0x0000300033187983 */ /* 0x0001220000100c00 */
[C---:B------:R-:W-:Y:S01]  /*1d90*/  LEA R57, R50.reuse, R43, 0x5 ;  /* 0x0000002b32397211 */ /* 0x040fe200078e28ff */
[----:B------:R-:W-:-:S03]  /*1da0*/  VIADD R50, R50, 0x10 ;  /* 0x0000001032327836 */ /* 0x000fc60000000000 */
[----:B------:R-:W-:Y:S02]  /*1db0*/  LEA R57, R57, UR15, 0x1 ;  /* 0x0000000f39397c11 */ /* 0x000fe4000f8e08ff */
[----:B------:R-:W-:-:S03]  /*1dc0*/  ISETP.NE.AND P1, PT, R50, R7, PT ;  /* 0x000000073200720c */ /* 0x000fc60003f25270 */
[----:B------:R-:W1:Y:S04]  /*1dd0*/  LDS.U16 R60, [R57] ;  /* 0x00000000393c7984 */ /* 0x000e680000000400 */
[----:B------:R-:W0:Y:S04]  /*1de0*/  LDS.U16 R58, [R57+0x40] ;  /* 0x00004000393a7984 */ /* 0x000e280000000400 */
[----:B------:R-:W0:Y:S04]  /*1df0*/  LDS.U16 R59, [R57+0x80] ;  /* 0x00008000393b7984 */ /* 0x000e280000000400 */
[----:B------:R-:W-:Y:S04]  /*1e00*/  LDS.U16 R49, [R57+0xc0] ;  /* 0x0000c00039317984 */ /* 0x000fe80000000400 */
[----:B------:R-:W0:Y:S04]  /*1e10*/  LDS.U16 R47, [R57+0x100] ;  /* 0x00010000392f7984 */ /* 0x000e280000000400 */
[----:B------:R-:W0:Y:S04]  /*1e20*/  LDS.U16 R48, [R57+0x140] ;  /* 0x0001400039307984 */ /* 0x000e280000000400 */
[----:B------:R-:W0:Y:S04]  /*1e30*/  LDS.U16 R56, [R57+0x180] ;  /* 0x0001800039387984 */ /* 0x000e280000000400 */
[----:B------:R-:W0:Y:S04]  /*1e40*/  LDS.U16 R55, [R57+0x1c0] ;  /* 0x0001c00039377984 */ /* 0x000e280000000400 */
[----:B------:R-:W0:Y:S04]  /*1e50*/  LDS.U16 R54, [R57+0x200] ;  /* 0x0002000039367984 */ /* 0x000e280000000400 */
[----:B------:R-:W0:Y:S04]  /*1e60*/  LDS.U16 R53, [R57+0x240] ;  /* 0x0002400039357984 */ /* 0x000e280000000400 */
[----:B------:R-:W0:Y:S01]  /*1e70*/  LDS.U16 R52, [R57+0x280] ;  /* 0x0002800039347984 */ /* 0x000e220000000400 */
[----:B-1----:R-:W-:-:S03]  /*1e80*/  HADD2.F32 R60, -RZ, R60.H0_H0 ;  /* 0x2000003cff3c7230 */ /* 0x002fc60000004100 */
[----:B0-----:R-:W0:Y:S01]  /*1e90*/  LDS.U16 R51, [R57+0x2c0] ;  /* 0x0002c00039337984 */ /* 0x001e220000000400 */
[----:B------:R-:W-:Y:S02]  /*1ea0*/  HADD2.F32 R58, -RZ, R58.H0_H0 ;  /* 0x2000003aff3a7230 */ /* 0x000fe40000004100 */
[----:B------:R-:W-:Y:S02]  /*1eb0*/  HADD2.F32 R59, -RZ, R59.H0_H0 ;  /* 0x2000003bff3b7230 */ /* 0x000fe40000004100 */
[----:B------:R-:W-:Y:S02]  /*1ec0*/  HADD2.F32 R62, -RZ, R47.H0_H0 ;  /* 0x2000002fff3e7230 */ /* 0x000fe40000004100 */
[----:B------:R-:W-:Y:S02]  /*1ed0*/  HADD2.F32 R48, -RZ, R48.H0_H0 ;  /* 0x20000030ff307230 */ /* 0x000fe40000004100 */
[----:B------:R-:W-:Y:S02]  /*1ee0*/  HADD2.F32 R56, -RZ, R56.H0_H0 ;  /* 0x20000038ff387230 */ /* 0x000fe40000004100 */
[----:B------:R-:W-:-:S02]  /*1ef0*/  HADD2.F32 R55, -RZ, R55.H0_H0 ;  /* 0x20000037ff377230 */ /* 0x000fc40000004100 */
[----:B------:R-:W-:Y:S02]  /*1f00*/  HADD2.F32 R54, -RZ, R54.H0_H0 ;  /* 0x20000036ff367230 */ /* 0x000fe40000004100 */
[----:B------:R-:W-:Y:S02]  /*1f10*/  HADD2.F32 R53, -RZ, R53.H0_H0 ;  /* 0x20000035ff357230 */ /* 0x000fe40000004100 */
[----:B------:R-:W-:Y:S02]  /*1f20*/  HADD2.F32 R52, -RZ, R52.H0_H0 ;  /* 0x20000034ff347230 */ /* 0x000fe40000004100 */
[----:B0-----:R-:W-:Y:S02]  /*1f30*/  HADD2.F32 R51, -RZ, R51.H0_H0 ;  /* 0x20000033ff337230 */ /* 0x001fe40000004100 */
[----:B--2---:R-:W-:Y:S02]  /*1f40*/  FFMA R60, R60, R12, R45 ;  /* 0x0000000c3c3c7223 */ /* 0x004fe4000000002d */
[----:B------:R-:W0:Y:S02]  /*1f50*/  LDS.U16 R12, [R57+0x300] ;  /* 0x00030000390c7984 */ /* 0x000e240000000400 */
[----:B------:R-:W-:Y:S01]  /*1f60*/  FFMA R45, R13, R58, R60 ;  /* 0x0000003a0d2d7223 */ /* 0x000fe2000000003c */
[----:B------:R-:W-:Y:S01]  /*1f70*/  HADD2.F32 R58, -RZ, R49.H0_H0 ;  /* 0x20000031ff3a7230 */ /* 0x000fe20000004100 */
[----:B------:R-:W1:Y:S02]  /*1f80*/  LDS.U16 R13, [R57+0x340] ;  /* 0x00034000390d7984 */ /* 0x000e640000000400 */
[----:B------:R-:W-:-:S02]  /*1f90*/  FFMA R60, R14, R59, R45 ;  /* 0x0000003b0e3c7223 */ /* 0x000fc4000000002d */
[----:B------:R-:W2:Y:S02]  /*1fa0*/  LDS.U16 R14, [R57+0x380] ;  /* 0x00038000390e7984 */ /* 0x000ea40000000400 */
[----:B------:R-:W-:Y:S02]  /*1fb0*/  FFMA R45, R15, R58, R60 ;  /* 0x0000003a0f2d7223 */ /* 0x000fe4000000003c */
[----:B------:R-:W2:Y:S02]  /*1fc0*/  LDS.U16 R15, [R57+0x3c0] ;  /* 0x0003c000390f7984 */ /* 0x000ea40000000400 */
[----:B-----5:R-:W-:-:S04]  /*1fd0*/  FFMA R16, R62, R16, R45 ;  /* 0x000000103e107223 */ /* 0x020fc8000000002d */
[----:B------:R-:W-:-:S04]  /*1fe0*/  FFMA R17, R17, R48, R16 ;  /* 0x0000003011117223 */ /* 0x000fc80000000010 */
[----:B------:R-:W-:-:S04]  /*1ff0*/  FFMA R18, R18, R56, R17 ;  /* 0x0000003812127223 */ /* 0x000fc80000000011 */
[----:B------:R-:W-:-:S04]  /*2000*/  FFMA R19, R19, R55, R18 ;  /* 0x0000003713137223 */ /* 0x000fc80000000012 */
[----:B---3--:R-:W-:-:S04]  /*2010*/  FFMA R20, R54, R20, R19 ;  /* 0x0000001436147223 */ /* 0x008fc80000000013 */
[----:B------:R-:W-:-:S04]  /*2020*/  FFMA R21, R21, R53, R20 ;  /* 0x0000003515157223 */ /* 0x000fc80000000014 */
[----:B------:R-:W-:Y:S01]  /*2030*/  FFMA R22, R22, R52, R21 ;  /* 0x0000003416167223 */ /* 0x000fe20000000015 */
[----:B0-----:R-:W-:-:S03]  /*2040*/  HADD2.F32 R12, -RZ, R12.H0_H0 ;  /* 0x2000000cff0c7230 */ /* 0x001fc60000004100 */
[----:B------:R-:W-:Y:S01]  /*2050*/  FFMA R23, R23, R51, R22 ;  /* 0x0000003317177223 */ /* 0x000fe20000000016 */
[----:B-1----:R-:W-:-:S03]  /*2060*/  HADD2.F32 R13, -RZ, R13.H0_H0 ;  /* 0x2000000dff0d7230 */ /* 0x002fc60000004100 */
[----:B----4-:R-:W-:Y:S01]  /*2070*/  FFMA R12, R12, R24, R23 ;  /* 0x000000180c0c7223 */ /* 0x010fe20000000017 */
[----:B--2---:R-:W-:-:S03]  /*2080*/  HADD2.F32 R14, -RZ, R14.H0_H0 ;  /* 0x2000000eff0e7230 */ /* 0x004fc60000004100 */
[----:B------:R-:W-:Y:S01]  /*2090*/  FFMA R13, R25, R13, R12 ;  /* 0x0000000d190d7223 */ /* 0x000fe2000000000c */
[----:B------:R-:W-:-:S03]  /*20a0*/  HADD2.F32 R15, -RZ, R15.H0_H0 ;  /* 0x2000000fff0f7230 */ /* 0x000fc60000004100 */
[----:B------:R-:W-:-:S04]  /*20b0*/  FFMA R14, R26, R14, R13 ;  /* 0x0000000e1a0e7223 */ /* 0x000fc8000000000d */
[----:B------:R-:W-:Y:S01]  /*20c0*/  FFMA R45, R27, R15, R14 ;  /* 0x0000000f1b2d7223 */ /* 0x000fe2000000000e */
[----:B------:R-:W-:Y:S06]  /*20d0*/  @P1 BRA `(.L_x_40) ;  /* 0xfffffffc00181947 */ /* 0x000fec000383ffff */
[----:B------:R-:W-:Y:S05]  /*20e0*/  BSYNC.RECONVERGENT B1 ;  /* 0x0000000000017941 */ /* 0x000fea0003800200 */
.L_x_39:
[----:B------:R-:W-:-:S07]  /*20f0*/  MOV R20, R7 ;  /* 0x0000000700147202 */ /* 0x000fce0000000f00 */
.L_x_38:
[----:B------:R-:W-:Y:S05]  /*2100*/  BSYNC.RECONVERGENT B0 ;  /* 0x0000000000007941 */ /* 0x000fea0003800200 */
.L_x_37:
[----:B------:R-:W-:Y:S01]  /*2110*/  ISETP.NE.AND P1, PT, R4, RZ, PT ;  /* 0x000000ff0400720c */ /* 0x000fe20003f25270 */
[----:B------:R-:W-:-:S12]  /*2120*/  BSSY.RECONVERGENT B0, `(.L_x_36) ;  /* 0x000004e000007945 */ /* 0x000fd80003800200 */
[----:B------:R-:W-:Y:S05]  /*2130*/  @!P1 BRA `(.L_x_41) ;  /* 0x0000000400309947 */ /* 0x000fea0003800000 */
[----:B------:R-:W-:Y:S01]  /*2140*/  ISETP.GE.U32.AND P1, PT, R9, 0x7, PT ;  /* 0x000000070900780c */ /* 0x000fe20003f26070 */
[----:B------:R-:W-:Y:S01]  /*2150*/  BSSY.RECONVERGENT B1, `(.L_x_42) ;  /* 0x0000021000017945 */ /* 0x000fe20003800200 */
[----:B------:R-:W-:-:S11]  /*2160*/  ISETP.NE.AND P2, PT, R30, RZ, PT ;  /* 0x000000ff1e00720c */ /* 0x000fd60003f45270 */
[----:B------:R-:W-:Y:S05]  /*2170*/  @!P1 BRA `(.L_x_43) ;  /* 0x0000000000789947 */ /* 0x000fea0003800000 */
[----:B------:R-:W-:-:S05]  /*2180*/  IMAD R23, R20, 0x4, R1 ;  /* 0x0000000414177824 */ /* 0x000fca00078e0201 */
[----:B-1----:R-:W2:Y:S04]  /*2190*/  LDL.128 R12, [R23] ;  /* 0x00000000170c7983 */ /* 0x002ea80000100c00 */
[----:B------:R0:W5:Y:S01]  /*21a0*/  LDL.128 R16, [R23+0x10] ;  /* 0x0000100017107983 */ /* 0x0001620000100c00 */
[C---:B------:R-:W-:Y:S01]  /*21b0*/  LEA R21, R20.reuse, R43, 0x5 ;  /* 0x0000002b14157211 */ /* 0x040fe200078e28ff */
[----:B------:R-:W-:-:S03]  /*21c0*/  VIADD R20, R20, 0x8 ;  /* 0x0000000814147836 */ /* 0x000fc60000000000 */
[----:B------:R-:W-:-:S05]  /*21d0*/  LEA R21, R21, UR15, 0x1 ;  /* 0x0000000f15157c11 */ /* 0x000fca000f8e08ff */
[----:B------:R-:W1:Y:S04]  /*21e0*/  LDS.U16 R22, [R21] ;  /* 0x0000000015167984 */ /* 0x000e680000000400 */
[----:B------:R-:W0:Y:S04]  /*21f0*/  LDS.U16 R24, [R21+0x40] ;  /* 0x0000400015187984 */ /* 0x000e280000000400 */
[----:B------:R-:W-:Y:S04]  /*2200*/  LDS.U16 R25, [R21+0x80] ;  /* 0x0000800015197984 */ /* 0x000fe80000000400 */
[----:B------:R-:W-:Y:S04]  /*2210*/  LDS.U16 R26, [R21+0xc0] ;  /* 0x0000c000151a7984 */ /* 0x000fe80000000400 */
[----:B------:R-:W-:Y:S04]  /*2220*/  LDS.U16 R27, [R21+0x100] ;  /* 0x00010000151b7984 */ /* 0x000fe80000000400 */
[----:B------:R-:W3:Y:S04]  /*2230*/  LDS.U16 R47, [R21+0x140] ;  /* 0x00014000152f7984 */ /* 0x000ee80000000400 */
[----:B------:R-:W4:Y:S04]  /*2240*/  LDS.U16 R48, [R21+0x180] ;  /* 0x0001800015307984 */ /* 0x000f280000000400 */
[----:B------:R-:W4:Y:S01]  /*2250*/  LDS.U16 R49, [R21+0x1c0] ;  /* 0x0001c00015317984 */ /* 0x000f220000000400 */
[----:B-1----:R-:W-:-:S02]  /*2260*/  HADD2.F32 R22, -RZ, R22.H0_H0 ;  /* 0x20000016ff167230 */ /* 0x002fc40000004100 */
[----:B0-----:R-:W-:Y:S02]  /*2270*/  HADD2.F32 R23, -RZ, R24.H0_H0 ;  /* 0x20000018ff177230 */ /* 0x001fe40000004100 */
[----:B---3--:R-:W-:Y:S02]  /*2280*/  HADD2.F32 R47, -RZ, R47.H0_H0 ;  /* 0x2000002fff2f7230 */ /* 0x008fe40000004100 */
[----:B----4-:R-:W-:Y:S02]  /*2290*/  HADD2.F32 R48, -RZ, R48.H0_H0 ;  /* 0x20000030ff307230 */ /* 0x010fe40000004100 */
[----:B------:R-:W-:Y:S02]  /*22a0*/  HADD2.F32 R49, -RZ, R49.H0_H0 ;  /* 0x20000031ff317230 */ /* 0x000fe40000004100 */
[----:B--2---:R-:W-:Y:S01]  /*22b0*/  FFMA R12, R22, R12, R45 ;  /* 0x0000000c160c7223 */ /* 0x004fe2000000002d */
[----:B------:R-:W-:-:S03]  /*22c0*/  HADD2.F32 R22, -RZ, R25.H0_H0 ;  /* 0x20000019ff167230 */ /* 0x000fc60000004100 */
[----:B------:R-:W-:Y:S01]  /*22d0*/  FFMA R13, R23, R13, R12 ;  /* 0x0000000d170d7223 */ /* 0x000fe2000000000c */
[----:B------:R-:W-:Y:S02]  /*22e0*/  HADD2.F32 R23, -RZ, R26.H0_H0 ;  /* 0x2000001aff177230 */ /* 0x000fe40000004100 */
[----:B------:R-:W-:Y:S02]  /*22f0*/  HADD2.F32 R12, -RZ, R27.H0_H0 ;  /* 0x2000001bff0c7230 */ /* 0x000fe40000004100 */
[----:B------:R-:W-:-:S04]  /*2300*/  FFMA R14, R22, R14, R13 ;  /* 0x0000000e160e7223 */ /* 0x000fc8000000000d */
[----:B------:R-:W-:-:S04]  /*2310*/  FFMA R15, R23, R15, R14 ;  /* 0x0000000f170f7223 */ /* 0x000fc8000000000e */
[----:B-----5:R-:W-:-:S04]  /*2320*/  FFMA R12, R12, R16, R15 ;  /* 0x000000100c0c7223 */ /* 0x020fc8000000000f */
[----:B------:R-:W-:-:S04]  /*2330*/  FFMA R17, R47, R17, R12 ;  /* 0x000000112f117223 */ /* 0x000fc8000000000c */
[----:B------:R-:W-:-:S04]  /*2340*/  FFMA R18, R48, R18, R17 ;  /* 0x0000001230127223 */ /* 0x000fc80000000011 */
[----:B------:R-:W-:-:S07]  /*2350*/  FFMA R45, R49, R19, R18 ;  /* 0x00000013312d7223 */ /* 0x000fce0000000012 */
.L_x_43:
[----:B------:R-:W-:Y:S05]  /*2360*/  BSYNC.RECONVERGENT B1 ;  /* 0x0000000000017941 */ /* 0x000fea0003800200 */
.L_x_42:
[----:B------:R-:W-:Y:S05]  /*2370*/  @!P2 BRA `(.L_x_41) ;  /* 0x0000000000a0a947 */ /* 0x000fea0003800000 */
[----:B------:R-:W-:Y:S01]  /*2380*/  ISETP.GE.U32.AND P1, PT, R29, 0x3, PT ;  /* 0x000000031d00780c */ /* 0x000fe20003f26070 */
[----:B------:R-:W-:Y:S01]  /*2390*/  BSSY.RECONVERGENT B1, `(.L_x_44) ;  /* 0x0000014000017945 */ /* 0x000fe20003800200 */
[----:B------:R-:W-:-:S11]  /*23a0*/  ISETP.NE.AND P2, PT, R28, RZ, PT ;  /* 0x000000ff1c00720c */ /* 0x000fd60003f45270 */
[----:B------:R-:W-:Y:S05]  /*23b0*/  @!P1 BRA `(.L_x_45) ;  /* 0x0000000000449947 */ /* 0x000fea0003800000 */
[----:B------:R-:W-:-:S06]  /*23c0*/  LEA R12, R20, R1, 0x2 ;  /* 0x00000001140c7211 */ /* 0x000fcc00078e10ff */
[----:B-1----:R-:W2:Y:S01]  /*23d0*/  LDL.128 R12, [R12] ;  /* 0x000000000c0c7983 */ /* 0x002ea20000100c00 */
[C---:B------:R-:W-:Y:S01]  /*23e0*/  IMAD R16, R20.reuse, 0x20, R43 ;  /* 0x0000002014107824 */ /* 0x040fe200078e022b */
[----:B------:R-:W-:-:S04]  /*23f0*/  IADD3 R20, PT, PT, R20, 0x4, RZ ;  /* 0x0000000414147810 */ /* 0x000fc80007ffe0ff */
[----:B------:R-:W-:-:S05]  /*2400*/  LEA R16, R16, UR15, 0x1 ;  /* 0x0000000f10107c11 */ /* 0x000fca000f8e08ff */
[----:B------:R-:W0:Y:S04]  /*2410*/  LDS.U16 R17, [R16] ;  /* 0x0000000010117984 */ /* 0x000e280000000400 */
[----:B------:R-:W1:Y:S04]  /*2420*/  LDS.U16 R19, [R16+0x40] ;  /* 0x0000400010137984 */ /* 0x000e680000000400 */
[----:B------:R-:W5:Y:S04]  /*2430*/  LDS.U16 R21, [R16+0x80] ;  /* 0x0000800010157984 */ /* 0x000f680000000400 */
[----:B------:R-:W3:Y:S01]  /*2440*/  LDS.U16 R23, [R16+0xc0] ;  /* 0x0000c00010177984 */ /* 0x000ee20000000400 */
[----:B0-----:R-:W-:-:S02]  /*2450*/  HADD2.F32 R18, -RZ, R17.H0_H0 ;  /* 0x20000011ff127230 */ /* 0x001fc40000004100 */
[----:B-1----:R-:W-:Y:S02]  /*2460*/  HADD2.F32 R19, -RZ, R19.H0_H0 ;  /* 0x20000013ff137230 */ /* 0x002fe40000004100 */
[----:B-----5:R-:W-:Y:S02]  /*2470*/  HADD2.F32 R22, -RZ, R21.H0_H0 ;  /* 0x20000015ff167230 */ /* 0x020fe40000004100 */
[----:B---3--:R-:W-:Y:S02]  /*2480*/  HADD2.F32 R23, -RZ, R23.H0_H0 ;  /* 0x20000017ff177230 */ /* 0x008fe40000004100 */
[----:B--2---:R-:W-:-:S04]  /*2490*/  FFMA R18, R18, R12, R45 ;  /* 0x0000000c12127223 */ /* 0x004fc8000000002d */
[----:B------:R-:W-:-:S04]  /*24a0*/  FFMA R13, R19, R13, R18 ;  /* 0x0000000d130d7223 */ /* 0x000fc80000000012 */
[----:B------:R-:W-:-:S04]  /*24b0*/  FFMA R14, R22, R14, R13 ;  /* 0x0000000e160e7223 */ /* 0x000fc8000000000d */
[----:B------:R-:W-:-:S07]  /*24c0*/  FFMA R45, R23, R15, R14 ;  /* 0x0000000f172d7223 */ /* 0x000fce000000000e */
.L_x_45:
[----:B------:R-:W-:Y:S05]  /*24d0*/  BSYNC.RECONVERGENT B1 ;  /* 0x0000000000017941 */ /* 0x000fea0003800200 */
.L_x_44:
[----:B------:R-:W-:Y:S05]  /*24e0*/  @!P2 BRA `(.L_x_41) ;  /* 0x000000000044a947 */ /* 0x000fea0003800000 */
[----:B-1----:R-:W-:-:S05]  /*24f0*/  IMAD R15, R20, 0x4, R1 ;  /* 0x00000004140f7824 */ /* 0x002fca00078e0201 */
[----:B------:R-:W2:Y:S01]  /*2500*/  LDL.64 R12, [R15] ;  /* 0x000000000f0c7983 */ /* 0x000ea20000100a00 */
[----:B------:R-:W-:Y:S02]  /*2510*/  LEA R43, R20, R43, 0x5 ;  /* 0x0000002b142b7211 */ /* 0x000fe400078e28ff */
[----:B------:R-:W-:Y:S02]  /*2520*/  ISETP.NE.AND P1, PT, R28, 0x1, PT ;  /* 0x000000011c00780c */ /* 0x000fe40003f25270 */
[----:B------:R-:W-:-:S05]  /*2530*/  LEA R43, R43, UR15, 0x1 ;  /* 0x0000000f2b2b7c11 */ /* 0x000fca000f8e08ff */
[----:B------:R-:W0:Y:S02]  /*2540*/  LDS.U16 R14, [R43] ;  /* 0x000000002b0e7984 */ /* 0x000e240000000400 */
[----:B0-----:R-:W-:-:S05]  /*2550*/  HADD2.F32 R14, -RZ, R14.H0_H0 ;  /* 0x2000000eff0e7230 */ /* 0x001fca0000004100 */
[----:B--2---:R-:W-:Y:S01]  /*2560*/  FFMA R45, R14, R12, R45 ;  /* 0x0000000c0e2d7223 */ /* 0x004fe2000000002d */
[----:B------:R-:W-:Y:S06]  /*2570*/  @!P1 BRA `(.L_x_41) ;  /* 0x0000000000209947 */ /* 0x000fec0003800000 */
[----:B------:R-:W2:Y:S01]  /*2580*/  LDL R15, [R15+0x8] ;  /* 0x000008000f0f7983 */ /* 0x000ea20000100800 */
[----:B------:R-:W-:-:S03]  /*2590*/  ISETP.NE.AND P1, PT, R28, 0x2, PT ;  /* 0x000000021c00780c */ /* 0x000fc60003f25270 */
[----:B------:R-:W0:Y:S10]  /*25a0*/  LDS.U16 R12, [R43+0x40] ;  /* 0x000040002b0c7984 */ /* 0x000e340000000400 */
[----:B------:R-:W1:Y:S01]  /*25b0*/  @P1 LDS.U16 R14, [R43+0x80] ;  /* 0x000080002b0e1984 */ /* 0x000e620000000400 */
[----:B0-----:R-:W-:-:S05]  /*25c0*/  HADD2.F32 R12, -RZ, R12.H0_H0 ;  /* 0x2000000cff0c7230 */ /* 0x001fca0000004100 */
[----:B------:R-:W-:Y:S01]  /*25d0*/  FFMA R45, R12, R13, R45 ;  /* 0x0000000d0c2d7223 */ /* 0x000fe2000000002d */
[----:B-1----:R-:W-:-:S05]  /*25e0*/  @P1 HADD2.F32 R14, -RZ, R14.H0_H0 ;  /* 0x2000000eff0e1230 */ /* 0x002fca0000004100 */
[----:B--2---:R-:W-:-:S07]  /*25f0*/  @P1 FFMA R45, R14, R15, R45 ;  /* 0x0000000f0e2d1223 */ /* 0x004fce000000002d */
.L_x_41:
[----:B------:R-:W-:Y:S05]  /*2600*/  BSYNC.RECONVERGENT B0 ;  /* 0x0000000000007941 */ /* 0x000fea0003800200 */
.L_x_36:
[----:B------:R-:W0:Y:S01]  /*2610*/  LDC.64 R12, c[0x0][0x3b0] ;  /* 0x0000ec00ff0c7b82 */ /* 0x000e220000000a00 */
[----:B------:R-:W-:Y:S01]  /*2620*/  UMOV UR9, 0xffffffff ;  /* 0xffffffff00097882 */ /* 0x000fe20000000000 */
[----:B0-----:R-:W-:Y:S02]  /*2630*/  ISETP.NE.AND P1, PT, R12, RZ, PT ;  /* 0x000000ff0c00720c */ /* 0x001fe40003f25270 */
[----:B------:R-:W-:Y:S11]  /*2640*/  BRA.DIV UR9, `(.L_x_46) ;  /* 0x0000003209a87947 */ /* 0x000ff6000b800000 */
[----:B------:R-:W0:Y:S02]  /*2650*/  SHFL.BFLY PT, R12, R45, 0x10, 0x1f ;  /* 0x0e001f002d0c7f89 */ /* 0x000e2400000e0000 */
[----:B0-----:R-:W-:-:S05]  /*2660*/  FADD R12, R12, R45 ;  /* 0x0000002d0c0c7221 */ /* 0x001fca0000000000 */
[----:B-1----:R-:W0:Y:S02]  /*2670*/  SHFL.BFLY PT, R15, R12, 0x8, 0x1f ;  /* 0x0d001f000c0f7f89 */ /* 0x002e2400000e0000 */
[----:B0-----:R-:W-:-:S05]  /*2680*/  FADD R15, R12, R15 ;  /* 0x0000000f0c0f7221 */ /* 0x001fca0000000000 */
[----:B------:R-:W0:Y:S02]  /*2690*/  SHFL.BFLY PT, R14, R15, 0x4, 0x1f ;  /* 0x0c801f000f0e7f89 */ /* 0x000e2400000e0000 */
[----:B0-----:R-:W-:-:S05]  /*26a0*/  FADD R14, R15, R14 ;  /* 0x0000000e0f0e7221 */ /* 0x001fca0000000000 */
[----:B------:R-:W0:Y:S02]  /*26b0*/  SHFL.BFLY PT, R17, R14, 0x2, 0x1f ;  /* 0x0c401f000e117f89 */ /* 0x000e2400000e0000 */
[----:B0-----:R-:W-:-:S05]  /*26c0*/  FADD R17, R14, R17 ;  /* 0x000000110e117221 */ /* 0x001fca0000000000 */
[----:B------:R0:W1:Y:S02]  /*26d0*/  SHFL.BFLY PT, R16, R17, 0x1, 0x1f ;  /* 0x0c201f0011107f89 */ /* 0x00006400000e0000 */
.L_x_128:
[----:B-1----:R-:W-:Y:S01]  /*26e0*/  FADD R16, R17, R16 ;  /* 0x0000001011107221 */ /* 0x002fe20000000000 */
[----:B------:R-:W-:Y:S02]  /*26f0*/  VIADD R12, R46, UR4 ;  /* 0x000000042e0c7c36 */ /* 0x000fe40008000000 */
[----:B------:R-:W-:Y:S02]  /*2700*/  IMAD.MOV.U32 R19, RZ, RZ, 0x437c0000 ;  /* 0x437c0000ff137424 */ /* 0x000fe400078e00ff */
[----:B------:R-:W-:Y:S01]  /*2710*/  FMUL R13, R16, R13 ;  /* 0x0000000d100d7220 */ /* 0x000fe20000400000 */
[----:B------:R-:W-:Y:S01]  /*2720*/  HFMA2 R16, -RZ, RZ, 0.96630859375, -0.0022525787353515625 ;  /* 0x3bbb989dff107431 */ /* 0x000fe200000001ff */
[----:B------:R-:W-:-:S04]  /*2730*/  ISETP.GT.AND P2, PT, R12, R39, PT ;  /* 0x000000270c00720c */ /* 0x000fc80003f44270 */
[----:B------:R-:W-:-:S04]  /*2740*/  @P1 FSEL R13, R13, -INF , !P2 ;  /* 0xff8000000d0d1808 */ /* 0x000fc80005000000 */
[----:B----4-:R-:W-:-:S05]  /*2750*/  FMNMX R12, R13, R44, !PT ;  /* 0x0000002c0d0c7209 */ /* 0x010fca0007800000 */
[----:B------:R-:W-:Y:S01]  /*2760*/  FADD R15, R13, -R12 ;  /* 0x8000000c0d0f7221 */ /* 0x000fe20000000000 */
[----:B------:R-:W-:Y:S01]  /*2770*/  FADD R13, -R12, R44 ;  /* 0x0000002c0c0d7221 */ /* 0x000fe20000000100 */
[----:B------:R-:W-:Y:S02]  /*2780*/  MOV R44, R12 ;  /* 0x0000000c002c7202 */ /* 0x000fe40000000f00 */
[----:B------:R-:W-:-:S04]  /*2790*/  FFMA.SAT R14, R15, R16, 0.5 ;  /* 0x3f0000000f0e7423 */ /* 0x000fc80000002010 */
[----:B0-----:R-:W-:Y:S01]  /*27a0*/  FFMA.RM R17, R14, R19, 12582913 ;  /* 0x4b4000010e117423 */ /* 0x001fe20000004013 */
[----:B------:R-:W-:-:S03]  /*27b0*/  FFMA.SAT R14, R13, R16, 0.5 ;  /* 0x3f0000000d0e7423 */ /* 0x000fc60000002010 */
[C---:B------:R-:W-:Y:S01]  /*27c0*/  FADD R16, R17.reuse, -12583039 ;  /* 0xcb40007f11107421 */ /* 0x040fe20000000000 */
[----:B------:R-:W-:Y:S01]  /*27d0*/  FFMA.RM R14, R14, R19, 12582913 ;  /* 0x4b4000010e0e7423 */ /* 0x000fe20000004013 */
[----:B------:R-:W-:Y:S02]  /*27e0*/  SHF.L.U32 R45, R17, 0x17, RZ ;  /* 0x00000017112d7819 */ /* 0x000fe400000006ff */
[C---:B------:R-:W-:Y:S01]  /*27f0*/  FFMA R18, R15.reuse, 1.4426950216293334961, -R16 ;  /* 0x3fb8aa3b0f127823 */ /* 0x040fe20000000810 */
[C---:B------:R-:W-:Y:S01]  /*2800*/  FADD R16, R14.reuse, -12583039 ;  /* 0xcb40007f0e107421 */ /* 0x040fe20000000000 */
[----:B------:R-:W-:Y:S02]  /*2810*/  IMAD.SHL.U32 R48, R14, 0x800000, RZ ;  /* 0x008000000e307824 */ /* 0x000fe400078e00ff */
[----:B------:R-:W-:Y:S01]  /*2820*/  FFMA R18, R15, 1.925963033500011079e-08, R18 ;  /* 0x32a570600f127823 */ /* 0x000fe20000000012 */
[----:B------:R-:W-:-:S04]  /*2830*/  FFMA R16, R13, 1.4426950216293334961, -R16 ;  /* 0x3fb8aa3b0d107823 */ /* 0x000fc80000000810 */
[----:B------:R-:W-:Y:S01]  /*2840*/  FFMA R16, R13, 1.925963033500011079e-08, R16 ;  /* 0x32a570600d107823 */ /* 0x000fe20000000010 */
[----:B------:R-:W0:Y:S08]  /*2850*/  MUFU.EX2 R18, R18 ;  /* 0x0000001200127308 */ /* 0x000e300000000800 */
[----:B------:R-:W1:Y:S01]  /*2860*/  MUFU.EX2 R13, R16 ;  /* 0x00000010000d7308 */ /* 0x000e620000000800 */
[----:B0-----:R-:W-:Y:S01]  /*2870*/  FMUL R45, R45, R18 ;  /* 0x000000122d2d7220 */ /* 0x001fe20000400000 */
[----:B-1----:R-:W-:-:S04]  /*2880*/  FMUL R48, R48, R13 ;  /* 0x0000000d30307220 */ /* 0x002fc80000400000 */
[----:B------:R-:W-:Y:S01]  /*2890*/  FFMA R42, R48, R42, R45 ;  /* 0x0000002a302a7223 */ /* 0x000fe2000000002d */
[----:B------:R-:W-:Y:S06]  /*28a0*/  @!P0 BRA `(.L_x_47) ;  /* 0x0000000c00448947 */ /* 0x000fec0003800000 */
[----:B------:R-:W-:Y:S01]  /*28b0*/  ISETP.GE.U32.AND P1, PT, R31, 0xf, PT ;  /* 0x0000000f1f00780c */ /* 0x000fe20003f26070 */
[----:B------:R-:W-:Y:S01]  /*28c0*/  BSSY.RECONVERGENT B0, `(.L_x_48) ;  /* 0x0000056000007945 */ /* 0x000fe20003800200 */
[----:B------:R-:W-:Y:S02]  /*28d0*/  IMAD R43, R46, UR5, R35 ;  /* 0x000000052e2b7c24 */ /* 0x000fe4000f8e0223 */
[----:B------:R-:W-:-:S09]  /*28e0*/  IMAD.MOV.U32 R12, RZ, RZ, RZ ;  /* 0x000000ffff0c7224 */ /* 0x000fd200078e00ff */
[----:B------:R-:W-:Y:S05]  /*28f0*/  @!P1 BRA `(.L_x_49) ;  /* 0x0000000400489947 */ /* 0x000fea0003800000 */
[----:B------:R-:W-:Y:S01]  /*2900*/  HFMA2 R50, -RZ, RZ, 0, 0 ;  /* 0x00000000ff327431 */ /* 0x000fe200000001ff */
[----:B------:R-:W-:Y:S06]  /*2910*/  BSSY.RECONVERGENT B1, `(.L_x_50) ;  /* 0x000004f000017945 */ /* 0x000fec0003800200 */
.L_x_51:
[----:B0-----:R-:W-:-:S05]  /*2920*/  IMAD R47, R50, 0x4, R8 ;  /* 0x00000004322f7824 */ /* 0x001fca00078e0208 */
[----:B------:R-:W2:Y:S04]  /*2930*/  LDL.128 R24, [R47+0x30] ;  /* 0x000030002f187983 */ /* 0x000ea80000100c00 */
[----:B------:R-:W4:Y:S04]  /*2940*/  LDL.128 R12, [R47] ;  /* 0x000000002f0c7983 */ /* 0x000f280000100c00 */
[----:B------:R-:W5:Y:S04]  /*2950*/  LDL.128 R16, [R47+0x10] ;  /* 0x000010002f107983 */ /* 0x000f680000100c00 */
[----:B------:R-:W3:Y:S01]  /*2960*/  LDL.128 R20, [R47+0x20] ;  /* 0x000020002f147983 */ /* 0x000ee20000100c00 */
[----:B------:R-:W-:-:S04]  /*2970*/  LEA R66, R50, R43, 0x5 ;  /* 0x0000002b32427211 */ /* 0x000fc800078e28ff */
[----:B------:R-:W-:-:S05]  /*2980*/  LEA R66, R66, UR16, 0x1 ;  /* 0x0000001042427c11 */ /* 0x000fca000f8e08ff */
[----:B------:R-:W0:Y:S04]  /*2990*/  LDS.U16 R65, [R66] ;  /* 0x0000000042417984 */ /* 0x000e280000000400 */
[----:B------:R-:W1:Y:S04]  /*29a0*/  LDS.U16 R64, [R66+0x40] ;  /* 0x0000400042407984 */ /* 0x000e680000000400 */
        /* <DEDUP_REMOVED lines=11> */
[----:B------:R-:W-:Y:S04]  /*2a60*/  LDS.U16 R49, [R66+0x340] ;  /* 0x0003400042317984 */ /* 0x000fe80000000400 */
[----:B------:R-:W1:Y:S04]  /*2a70*/  LDS.U16 R51, [R66+0x380] ;  /* 0x0003800042337984 */ /* 0x000e680000000400 */
[----:B------:R2:W2:Y:S01]  /*2a80*/  LDS.U16 R52, [R66+0x3c0] ;  /* 0x0003c00042347984 */ /* 0x0004a20000000400 */
[----:B0-----:R-:W-:-:S02]  /*2a90*/  HADD2.F32 R65, -RZ, R65.H0_H0 ;  /* 0x20000041ff417230 */ /* 0x001fc40000004100 */
[----:B-1----:R-:W-:Y:S02]  /*2aa0*/  HADD2.F32 R64, -RZ, R64.H0_H0 ;  /* 0x20000040ff407230 */ /* 0x002fe40000004100 */
        /* <DEDUP_REMOVED lines=8> */
[----:B------:R-:W-:Y:S02]  /*2b30*/  HADD2.F32 R55, -RZ, R55.H0_H0 ;  /* 0x20000037ff377230 */ /* 0x000fe40000004100 */
[----:B------:R-:W-:Y:S02]  /*2b40*/  HADD2.F32 R54, -RZ, R54.H0_H0 ;  /* 0x20000036ff367230 */ /* 0x000fe40000004100 */
[----:B------:R-:W-:-:S02]  /*2b50*/  HADD2.F32 R53, -RZ, R53.H0_H0 ;  /* 0x20000035ff357230 */ /* 0x000fc40000004100 */
[----:B------:R-:W-:Y:S02]  /*2b60*/  HADD2.F32 R51, -RZ, R51.H0_H0 ;  /* 0x20000033ff337230 */ /* 0x000fe40000004100 */
[----:B------:R-:W-:-:S05]  /*2b70*/  VIADD R50, R50, 0x10 ;  /* 0x0000001032327836 */ /* 0x000fca0000000000 */
[----:B------:R-:W-:Y:S01]  /*2b80*/  ISETP.NE.AND P1, PT, R50, R7, PT ;  /* 0x000000073200720c */ /* 0x000fe20003f25270 */
[C---:B--2---:R-:W-:Y:S01]  /*2b90*/  FMUL R68, R48.reuse, R25 ;  /* 0x0000001930447220 */ /* 0x044fe20000400000 */
[C---:B------:R-:W-:Y:S01]  /*2ba0*/  FMUL R66, R48.reuse, R27 ;  /* 0x0000001b30427220 */ /* 0x040fe20000400000 */
[----:B------:R-:W-:Y:S02]  /*2bb0*/  HADD2.F32 R25, -RZ, R49.H0_H0 ;  /* 0x20000031ff197230 */ /* 0x000fe40000004100 */
[C---:B------:R-:W-:Y:S01]  /*2bc0*/  FMUL R24, R48.reuse, R24 ;  /* 0x0000001830187220 */ /* 0x040fe20000400000 */
[----:B------:R-:W-:Y:S02]  /*2bd0*/  HADD2.F32 R27, -RZ, R52.H0_H0 ;  /* 0x20000034ff1b7230 */ /* 0x000fe40000004100 */
[C---:B----4-:R-:W-:Y:S01]  /*2be0*/  FMUL R12, R48.reuse, R12 ;  /* 0x0000000c300c7220 */ /* 0x050fe20000400000 */
[C---:B------:R-:W-:Y:S01]  /*2bf0*/  FMUL R13, R48.reuse, R13 ;  /* 0x0000000d300d7220 */ /* 0x040fe20000400000 */
[C---:B------:R-:W-:Y:S01]  /*2c00*/  FMUL R14, R48.reuse, R14 ;  /* 0x0000000e300e7220 */ /* 0x040fe20000400000 */
[C---:B------:R-:W-:Y:S01]  /*2c10*/  FMUL R15, R48.reuse, R15 ;  /* 0x0000000f300f7220 */ /* 0x040fe20000400000 */
[C---:B-----5:R-:W-:Y:S01]  /*2c20*/  FMUL R16, R48.reuse, R16 ;  /* 0x0000001030107220 */ /* 0x060fe20000400000 */
[C---:B------:R-:W-:Y:S01]  /*2c30*/  FMUL R17, R48.reuse, R17 ;  /* 0x0000001130117220 */ /* 0x040fe20000400000 */
[C---:B------:R-:W-:Y:S01]  /*2c40*/  FMUL R18, R48.reuse, R18 ;  /* 0x0000001230127220 */ /* 0x040fe20000400000 */
[C---:B------:R-:W-:Y:S01]  /*2c50*/  FMUL R19, R48.reuse, R19 ;  /* 0x0000001330137220 */ /* 0x040fe20000400000 */
[C---:B---3--:R-:W-:Y:S01]  /*2c60*/  FMUL R20, R48.reuse, R20 ;  /* 0x0000001430147220 */ /* 0x048fe20000400000 */
[C---:B------:R-:W-:Y:S01]  /*2c70*/  FMUL R21, R48.reuse, R21 ;  /* 0x0000001530157220 */ /* 0x040fe20000400000 */
[C---:B------:R-:W-:Y:S01]  /*2c80*/  FMUL R22, R48.reuse, R22 ;  /* 0x0000001630167220 */ /* 0x040fe20000400000 */
[C---:B------:R-:W-:Y:S01]  /*2c90*/  FMUL R23, R48.reuse, R23 ;  /* 0x0000001730177220 */ /* 0x040fe20000400000 */
[----:B------:R-:W-:Y:S01]  /*2ca0*/  FMUL R26, R48, R26 ;  /* 0x0000001a301a7220 */ /* 0x000fe20000400000 */
[C---:B------:R-:W-:Y:S01]  /*2cb0*/  FFMA R12, R45.reuse, R65, R12 ;  /* 0x000000412d0c7223 */ /* 0x040fe2000000000c */
        /* <DEDUP_REMOVED lines=14> */
[----:B------:R-:W-:Y:S01]  /*2da0*/  FFMA R27, R45, R27, R66 ;  /* 0x0000001b2d1b7223 */ /* 0x000fe20000000042 */
[----:B------:R0:W-:Y:S04]  /*2db0*/  STL.128 [R47], R12 ;  /* 0x0000000c2f007387 */ /* 0x0001e80000100c00 */
[----:B------:R0:W-:Y:S04]  /*2dc0*/  STL.128 [R47+0x10], R16 ;  /* 0x000010102f007387 */ /* 0x0001e80000100c00 */
[----:B------:R0:W-:Y:S04]  /*2dd0*/  STL.128 [R47+0x20], R20 ;  /* 0x000020142f007387 */ /* 0x0001e80000100c00 */
[----:B------:R0:W-:Y:S01]  /*2de0*/  STL.128 [R47+0x30], R24 ;  /* 0x000030182f007387 */ /* 0x0001e20000100c00 */
[----:B------:R-:W-:Y:S05]  /*2df0*/  @P1 BRA `(.L_x_51) ;  /* 0xfffffff800c81947 */ /* 0x000fea000383ffff */
[----:B------:R-:W-:Y:S05]  /*2e00*/  BSYNC.RECONVERGENT B1 ;  /* 0x0000000000017941 */ /* 0x000fea0003800200 */
.L_x_50:
[----:B0-----:R-:W-:-:S07]  /*2e10*/  MOV R12, R7 ;  /* 0x00000007000c7202 */ /* 0x001fce0000000f00 */
.L_x_49:
[----:B------:R-:W-:Y:S05]  /*2e20*/  BSYNC.RECONVERGENT B0 ;  /* 0x0000000000007941 */ /* 0x000fea0003800200 */
.L_x_48:
        /* <DEDUP_REMOVED lines=8> */
[----:B------:R-:W2:Y:S04]  /*2eb0*/  LDL R25, [R13] ;  /* 0x000000000d197983 */ /* 0x000ea80000100800 */
[----:B------:R-:W4:Y:S04]  /*2ec0*/  LDL R23, [R13+0xc] ;  /* 0x00000c000d177983 */ /* 0x000f280000100800 */
[----:B------:R-:W5:Y:S04]  /*2ed0*/  LDL R51, [R13+0x4] ;  /* 0x000004000d337983 */ /* 0x000f680000100800 */
[----:B------:R-:W3:Y:S04]  /*2ee0*/  LDL R53, [R13+0x8] ;  /* 0x000008000d357983 */ /* 0x000ee80000100800 */
[----:B------:R-:W3:Y:S04]  /*2ef0*/  LDL R21, [R13+0x10] ;  /* 0x000010000d157983 */ /* 0x000ee80000100800 */
[----:B------:R-:W3:Y:S04]  /*2f00*/  LDL R15, [R13+0x14] ;  /* 0x000014000d0f7983 */ /* 0x000ee80000100800 */
[----:B------:R-:W3:Y:S04]  /*2f10*/  LDL R17, [R13+0x18] ;  /* 0x000018000d117983 */ /* 0x000ee80000100800 */
[----:B------:R-:W3:Y:S01]  /*2f20*/  LDL R19, [R13+0x1c] ;  /* 0x00001c000d137983 */ /* 0x000ee20000100800 */
[----:B------:R-:W-:-:S04]  /*2f30*/  LEA R14, R12, R43, 0x5 ;  /* 0x0000002b0c0e7211 */ /* 0x000fc800078e28ff */
[----:B------:R-:W-:-:S05]  /*2f40*/  LEA R22, R14, UR16, 0x1 ;  /* 0x000000100e167c11 */ /* 0x000fca000f8e08ff */
[----:B------:R-:W0:Y:S04]  /*2f50*/  LDS.U16 R24, [R22] ;  /* 0x0000000016187984 */ /* 0x000e280000000400 */
[----:B------:R-:W-:Y:S04]  /*2f60*/  LDS.U16 R49, [R22+0xc0] ;  /* 0x0000c00016317984 */ /* 0x000fe80000000400 */
[----:B------:R-:W1:Y:S04]  /*2f70*/  LDS.U16 R27, [R22+0x40] ;  /* 0x00004000161b7984 */ /* 0x000e680000000400 */
[----:B------:R-:W1:Y:S04]  /*2f80*/  LDS.U16 R47, [R22+0x80] ;  /* 0x00008000162f7984 */ /* 0x000e680000000400 */
[----:B------:R-:W1:Y:S04]  /*2f90*/  LDS.U16 R18, [R22+0x100] ;  /* 0x0001000016127984 */ /* 0x000e680000000400 */
[----:B------:R-:W1:Y:S04]  /*2fa0*/  LDS.U16 R16, [R22+0x140] ;  /* 0x0001400016107984 */ /* 0x000e680000000400 */
[----:B------:R-:W1:Y:S04]  /*2fb0*/  LDS.U16 R14, [R22+0x180] ;  /* 0x00018000160e7984 */ /* 0x000e680000000400 */
[----:B------:R-:W1:Y:S01]  /*2fc0*/  LDS.U16 R20, [R22+0x1c0] ;  /* 0x0001c00016147984 */ /* 0x000e620000000400 */
[----:B0-----:R-:W-:-:S02]  /*2fd0*/  HADD2.F32 R24, -RZ, R24.H0_H0 ;  /* 0x20000018ff187230 */ /* 0x001fc40000004100 */
[----:B-1----:R-:W-:Y:S02]  /*2fe0*/  HADD2.F32 R50, -RZ, R27.H0_H0 ;  /* 0x2000001bff327230 */ /* 0x002fe40000004100 */
[----:B------:R-:W-:Y:S02]  /*2ff0*/  HADD2.F32 R52, -RZ, R47.H0_H0 ;  /* 0x2000002fff347230 */ /* 0x000fe40000004100 */
[----:B------:R-:W-:Y:S02]  /*3000*/  HADD2.F32 R18, -RZ, R18.H0_H0 ;  /* 0x20000012ff127230 */ /* 0x000fe40000004100 */
[----:B------:R-:W-:Y:S02]  /*3010*/  HADD2.F32 R16, -RZ, R16.H0_H0 ;  /* 0x20000010ff107230 */ /* 0x000fe40000004100 */
[----:B------:R-:W-:Y:S02]  /*3020*/  HADD2.F32 R14, -RZ, R14.H0_H0 ;  /* 0x2000000eff0e7230 */ /* 0x000fe40000004100 */
[----:B------:R-:W-:-:S02]  /*3030*/  HADD2.F32 R20, -RZ, R20.H0_H0 ;  /* 0x20000014ff147230 */ /* 0x000fc40000004100 */
[----:B------:R-:W-:Y:S02]  /*3040*/  VIADD R12, R12, 0x8 ;  /* 0x000000080c0c7836 */ /* 0x000fe40000000000 */
[----:B--2---:R-:W-:-:S04]  /*3050*/  FMUL R26, R48, R25 ;  /* 0x00000019301a7220 */ /* 0x004fc80000400000 */
[----:B------:R-:W-:Y:S01]  /*3060*/  FFMA R24, R45, R24, R26 ;  /* 0x000000182d187223 */ /* 0x000fe2000000001a */
[----:B------:R-:W-:Y:S02]  /*3070*/  HADD2.F32 R26, -RZ, R49.H0_H0 ;  /* 0x20000031ff1a7230 */ /* 0x000fe40000004100 */
[C---:B----4-:R-:W-:Y:S01]  /*3080*/  FMUL R22, R48.reuse, R23 ;  /* 0x0000001730167220 */ /* 0x050fe20000400000 */
[----:B-----5:R-:W-:-:S03]  /*3090*/  FMUL R25, R48, R51 ;  /* 0x0000003330197220 */ /* 0x020fc60000400000 */
[C---:B------:R-:W-:Y:S01]  /*30a0*/  FFMA R22, R45.reuse, R26, R22 ;  /* 0x0000001a2d167223 */ /* 0x040fe20000000016 */
        /* <DEDUP_REMOVED lines=10> */
[----:B------:R-:W-:Y:S01]  /*3150*/  FFMA R20, R45, R20, R19 ;  /* 0x000000142d147223 */ /* 0x000fe20000000013 */
[----:B------:R0:W-:Y:S04]  /*3160*/  STL [R13], R24 ;  /* 0x000000180d007387 */ /* 0x0001e80000100800 */
[----:B------:R0:W-:Y:S04]  /*3170*/  STL [R13+0x4], R50 ;  /* 0x000004320d007387 */ /* 0x0001e80000100800 */
[----:B------:R0:W-:Y:S04]  /*3180*/  STL [R13+0x8], R52 ;  /* 0x000008340d007387 */ /* 0x0001e80000100800 */
[----:B------:R0:W-:Y:S04]  /*3190*/  STL [R13+0xc], R22 ;  /* 0x00000c160d007387 */ /* 0x0001e80000100800 */
[----:B------:R0:W-:Y:S04]  /*31a0*/  STL [R13+0x10], R18 ;  /* 0x000010120d007387 */ /* 0x0001e80000100800 */
[----:B------:R0:W-:Y:S04]  /*31b0*/  STL [R13+0x14], R16 ;  /* 0x000014100d007387 */ /* 0x0001e80000100800 */
[----:B------:R0:W-:Y:S04]  /*31c0*/  STL [R13+0x18], R14 ;  /* 0x0000180e0d007387 */ /* 0x0001e80000100800 */
[----:B------:R0:W-:Y:S02]  /*31d0*/  STL [R13+0x1c], R20 ;  /* 0x00001c140d007387 */ /* 0x0001e40000100800 */
.L_x_54:
[----:B------:R-:W-:Y:S05]  /*31e0*/  BSYNC.RECONVERGENT B1 ;  /* 0x0000000000017941 */ /* 0x000fea0003800200 */
.L_x_53:
[----:B------:R-:W-:Y:S05]  /*31f0*/  @!P2 BRA `(.L_x_52) ;  /* 0x0000000000eca947 */ /* 0x000fea0003800000 */
[----:B------:R-:W-:Y:S01]  /*3200*/  ISETP.GE.U32.AND P1, PT, R29, 0x3, PT ;  /* 0x000000031d00780c */ /* 0x000fe20003f26070 */
[----:B------:R-:W-:Y:S01]  /*3210*/  BSSY.RECONVERGENT B1, `(.L_x_55) ;  /* 0x000001f000017945 */ /* 0x000fe20003800200 */
[----:B------:R-:W-:-:S11]  /*3220*/  ISETP.NE.AND P2, PT, R28, RZ, PT ;  /* 0x000000ff1c00720c */ /* 0x000fd60003f45270 */
[----:B------:R-:W-:Y:S05]  /*3230*/  @!P1 BRA `(.L_x_56) ;  /* 0x0000000000709947 */ /* 0x000fea0003800000 */
[----:B------:R-:W-:-:S05]  /*3240*/  LEA R23, R12, R8, 0x2 ;  /* 0x000000080c177211 */ /* 0x000fca00078e10ff */
[----:B0-----:R-:W2:Y:S04]  /*3250*/  LDL R13, [R23] ;  /* 0x00000000170d7983 */ /* 0x001ea80000100800 */
[----:B------:R-:W4:Y:S04]  /*3260*/  LDL R15, [R23+0x4] ;  /* 0x00000400170f7983 */ /* 0x000f280000100800 */
[----:B------:R-:W5:Y:S04]  /*3270*/  LDL R17, [R23+0x8] ;  /* 0x0000080017117983 */ /* 0x000f680000100800 */
[----:B------:R-:W3:Y:S01]  /*3280*/  LDL R19, [R23+0xc] ;  /* 0x00000c0017137983 */ /* 0x000ee20000100800 */
[C---:B------:R-:W-:Y:S01]  /*3290*/  IMAD R14, R12.reuse, 0x20, R43 ;  /* 0x000000200c0e7824 */ /* 0x040fe200078e022b */
[----:B------:R-:W-:-:S04]  /*32a0*/  IADD3 R12, PT, PT, R12, 0x4, RZ ;  /* 0x000000040c0c7810 */ /* 0x000fc80007ffe0ff */
[----:B------:R-:W-:-:S05]  /*32b0*/  LEA R21, R14, UR16, 0x1 ;  /* 0x000000100e157c11 */ /* 0x000fca000f8e08ff */
[----:B------:R-:W-:Y:S04]  /*32c0*/  LDS.U16 R20, [R21] ;  /* 0x0000000015147984 */ /* 0x000fe80000000400 */
[----:B------:R-:W-:Y:S04]  /*32d0*/  LDS.U16 R22, [R21+0x40] ;  /* 0x0000400015167984 */ /* 0x000fe80000000400 */
[----:B------:R-:W-:Y:S04]  /*32e0*/  LDS.U16 R24, [R21+0x80] ;  /* 0x0000800015187984 */ /* 0x000fe80000000400 */
[----:B------:R-:W0:Y:S02]  /*32f0*/  LDS.U16 R25, [R21+0xc0] ;  /* 0x0000c00015197984 */ /* 0x000e240000000400 */
[----:B0-----:R-:W-:-:S02]  /*3300*/  HADD2.F32 R25, -RZ, R25.H0_H0 ;  /* 0x20000019ff197230 */ /* 0x001fc40000004100 */
[C---:B--2---:R-:W-:Y:S01]  /*3310*/  FMUL R14, R48.reuse, R13 ;  /* 0x0000000d300e7220 */ /* 0x044fe20000400000 */
[----:B------:R-:W-:Y:S02]  /*3320*/  HADD2.F32 R13, -RZ, R20.H0_H0 ;  /* 0x20000014ff0d7230 */ /* 0x000fe40000004100 */
[C---:B----4-:R-:W-:Y:S01]  /*3330*/  FMUL R16, R48.reuse, R15 ;  /* 0x0000000f30107220 */ /* 0x050fe20000400000 */
[----:B------:R-:W-:Y:S02]  /*3340*/  HADD2.F32 R15, -RZ, R22.H0_H0 ;  /* 0x20000016ff0f7230 */ /* 0x000fe40000004100 */
[C---:B------:R-:W-:Y:S01]  /*3350*/  FFMA R14, R45.reuse, R13, R14 ;  /* 0x0000000d2d0e7223 */ /* 0x040fe2000000000e */
[C---:B-----5:R-:W-:Y:S01]  /*3360*/  FMUL R18, R48.reuse, R17 ;  /* 0x0000001130127220 */ /* 0x060fe20000400000 */
[----:B------:R-:W-:Y:S02]  /*3370*/  HADD2.F32 R17, -RZ, R24.H0_H0 ;  /* 0x20000018ff117230 */ /* 0x000fe40000004100 */
[C---:B------:R-:W-:Y:S01]  /*3380*/  FFMA R16, R45.reuse, R15, R16 ;  /* 0x0000000f2d107223 */ /* 0x040fe20000000010 */
[----:B------:R1:W-:Y:S01]  /*3390*/  STL [R23], R14 ;  /* 0x0000000e17007387 */ /* 0x0003e20000100800 */
[----:B---3--:R-:W-:Y:S01]  /*33a0*/  FMUL R20, R48, R19 ;  /* 0x0000001330147220 */ /* 0x008fe20000400000 */
[----:B------:R-:W-:-:S02]  /*33b0*/  FFMA R18, R45, R17, R18 ;  /* 0x000000112d127223 */ /* 0x000fc40000000012 */
[----:B------:R1:W-:Y:S01]  /*33c0*/  STL [R23+0x4], R16 ;  /* 0x0000041017007387 */ /* 0x0003e20000100800 */
[----:B------:R-:W-:-:S03]  /*33d0*/  FFMA R20, R45, R25, R20 ;  /* 0x000000192d147223 */ /* 0x000fc60000000014 */
[----:B------:R1:W-:Y:S04]  /*33e0*/  STL [R23+0x8], R18 ;  /* 0x0000081217007387 */ /* 0x0003e80000100800 */
[----:B------:R1:W-:Y:S02]  /*33f0*/  STL [R23+0xc], R20 ;  /* 0x00000c1417007387 */ /* 0x0003e40000100800 */
.L_x_56:
[----:B------:R-:W-:Y:S05]  /*3400*/  BSYNC.RECONVERGENT B1 ;  /* 0x0000000000017941 */ /* 0x000fea0003800200 */
.L_x_55:
[----:B------:R-:W-:Y:S05]  /*3410*/  @!P2 BRA `(.L_x_52) ;  /* 0x000000000064a947 */ /* 0x000fea0003800000 */
[----:B0-----:R-:W-:-:S05]  /*3420*/  IMAD R13, R12, 0x4, R8 ;  /* 0x000000040c0d7824 */ /* 0x001fca00078e0208 */
[----:B------:R-:W1:Y:S01]  /*3430*/  LDL R15, [R13] ;  /* 0x000000000d0f7983 */ /* 0x000e620000100800 */
[----:B------:R-:W-:Y:S02]  /*3440*/  LEA R43, R12, R43, 0x5 ;  /* 0x0000002b0c2b7211 */ /* 0x000fe400078e28ff */
[----:B------:R-:W-:Y:S02]  /*3450*/  ISETP.NE.AND P1, PT, R28, 0x1, PT ;  /* 0x000000011c00780c */ /* 0x000fe40003f25270 */
[----:B------:R-:W-:-:S05]  /*3460*/  LEA R43, R43, UR16, 0x1 ;  /* 0x000000102b2b7c11 */ /* 0x000fca000f8e08ff */
[----:B------:R-:W0:Y:S02]  /*3470*/  LDS.U16 R12, [R43] ;  /* 0x000000002b0c7984 */ /* 0x000e240000000400 */
[----:B0-----:R-:W-:Y:S02]  /*3480*/  HADD2.F32 R12, -RZ, R12.H0_H0 ;  /* 0x2000000cff0c7230 */ /* 0x001fe40000004100 */
[----:B-1----:R-:W-:-:S04]  /*3490*/  FMUL R14, R48, R15 ;  /* 0x0000000f300e7220 */ /* 0x002fc80000400000 */
[----:B------:R-:W-:-:S05]  /*34a0*/  FFMA R12, R45, R12, R14 ;  /* 0x0000000c2d0c7223 */ /* 0x000fca000000000e */
[----:B------:R2:W-:Y:S01]  /*34b0*/  STL [R13], R12 ;  /* 0x0000000c0d007387 */ /* 0x0005e20000100800 */
[----:B------:R-:W-:Y:S05]  /*34c0*/  @!P1 BRA `(.L_x_52) ;  /* 0x0000000000389947 */ /* 0x000fea0003800000 */
[----:B------:R-:W4:Y:S01]  /*34d0*/  LDL R15, [R13+0x4] ;  /* 0x000004000d0f7983 */ /* 0x000f220000100800 */
[----:B------:R-:W-:-:S03]  /*34e0*/  ISETP.NE.AND P1, PT, R28, 0x2, PT ;  /* 0x000000021c00780c */ /* 0x000fc60003f25270 */
[----:B--2---:R-:W0:Y:S02]  /*34f0*/  LDS.U16 R12, [R43+0x40] ;  /* 0x000040002b0c7984 */ /* 0x004e240000000400 */
[----:B0-----:R-:W-:Y:S02]  /*3500*/  HADD2.F32 R12, -RZ, R12.H0_H0 ;  /* 0x2000000cff0c7230 */ /* 0x001fe40000004100 */
[----:B----4-:R-:W-:-:S04]  /*3510*/  FMUL R14, R48, R15 ;  /* 0x0000000f300e7220 */ /* 0x010fc80000400000 */
[----:B------:R-:W-:-:S05]  /*3520*/  FFMA R12, R45, R12, R14 ;  /* 0x0000000c2d0c7223 */ /* 0x000fca000000000e */
[----:B------:R4:W-:Y:S01]  /*3530*/  STL [R13+0x4], R12 ;  /* 0x0000040c0d007387 */ /* 0x0009e20000100800 */
[----:B------:R-:W-:Y:S05]  /*3540*/  @!P1 BRA `(.L_x_52) ;  /* 0x0000000000189947 */ /* 0x000fea0003800000 */
[----:B------:R-:W2:Y:S04]  /*3550*/  LDL R15, [R13+0x8] ;  /* 0x000008000d0f7983 */ /* 0x000ea80000100800 */
[----:B----4-:R-:W0:Y:S02]  /*3560*/  LDS.U16 R12, [R43+0x80] ;  /* 0x000080002b0c7984 */ /* 0x010e240000000400 */
[----:B0-----:R-:W-:Y:S02]  /*3570*/  HADD2.F32 R12, -RZ, R12.H0_H0 ;  /* 0x2000000cff0c7230 */ /* 0x001fe40000004100 */
[----:B--2---:R-:W-:-:S04]  /*3580*/  FMUL R48, R48, R15 ;  /* 0x0000000f30307220 */ /* 0x004fc80000400000 */
[----:B------:R-:W-:-:S05]  /*3590*/  FFMA R12, R45, R12, R48 ;  /* 0x0000000c2d0c7223 */ /* 0x000fca0000000030 */
[----:B------:R0:W-:Y:S02]  /*35a0*/  STL [R13+0x8], R12 ;  /* 0x0000080c0d007387 */ /* 0x0001e40000100800 */
.L_x_52:
[----:B------:R-:W-:Y:S05]  /*35b0*/  BSYNC.RECONVERGENT B0 ;  /* 0x0000000000007941 */ /* 0x000fea0003800200 */
.L_x_47:
[----:B------:R-:W-:-:S05]  /*35c0*/  VIADD R46, R46, 0x1 ;  /* 0x000000012e2e7836 */ /* 0x000fca0000000000 */
[----:B------:R-:W-:-:S13]  /*35d0*/  ISETP.NE.AND P1, PT, R46, R36, PT ;  /* 0x000000242e00720c */ /* 0x000fda0003f25270 */
[----:B------:R-:W-:Y:S05]  /*35e0*/  @P1 BRA `(.L_x_57) ;  /* 0xffffffe400a01947 */ /* 0x000fea000383ffff */
[----:B------:R-:W-:-:S13]  /*35f0*/  ISETP.NE.AND P1, PT, R35, RZ, PT ;  /* 0x000000ff2300720c */ /* 0x000fda0003f25270 */
[----:B------:R0:W-:Y:S04]  /*3600*/  @!P1 STS [R37], R44 ;  /* 0x0000002c25009388 */ /* 0x0001e80000000800 */
[----:B------:R0:W-:Y:S01]  /*3610*/  @!P1 STS [R37+0x100], R42 ;  /* 0x0001002a25009388 */ /* 0x0001e20000000800 */
[----:B------:R-:W-:Y:S05]  /*3620*/  @!P0 BRA `(.L_x_58) ;  /* 0x0000000400588947 */ /* 0x000fea0003800000 */
[----:B------:R-:W-:Y:S01]  /*3630*/  ISETP.GE.U32.AND P0, PT, R31, 0xf, PT ;  /* 0x0000000f1f00780c */ /* 0x000fe20003f06070 */
[----:B------:R-:W-:Y:S01]  /*3640*/  BSSY.RECONVERGENT B0, `(.L_x_59) ;  /* 0x0000022000007945 */ /* 0x000fe20003800200 */
[----:B01----:R-:W-:Y:S02]  /*3650*/  HFMA2 R20, -RZ, RZ, 0, 0 ;  /* 0x00000000ff147431 */ /* 0x003fe400000001ff */
[----:B---3--:R-:W-:-:S09]  /*3660*/  IMAD R37, R38, UR5, R35 ;  /* 0x0000000526257c24 */ /* 0x008fd2000f8e0223 */
[----:B------:R-:W-:Y:S05]  /*3670*/  @!P0 BRA `(.L_x_60) ;  /* 0x0000000000788947 */ /* 0x000fea0003800000 */
[----:B------:R-:W-:Y:S01]  /*3680*/  BSSY.RECONVERGENT B1, `(.L_x_61) ;  /* 0x000001c000017945 */ /* 0x000fe20003800200 */
[----:B------:R-:W-:-:S07]  /*3690*/  IMAD.MOV.U32 R42, RZ, RZ, RZ ;  /* 0x000000ffff2a7224 */ /* 0x000fce00078e00ff */
.L_x_62:
[----:B------:R-:W-:-:S05]  /*36a0*/  LEA R39, R42, R8, 0x2 ;  /* 0x000000082a277211 */ /* 0x000fca00078e10ff */
[----:B0-2-4-:R-:W2:Y:S04]  /*36b0*/  LDL.128 R12, [R39] ;  /* 0x00000000270c7983 */ /* 0x015ea80000100c00 */
[----:B------:R-:W3:Y:S04]  /*36c0*/  LDL.128 R16, [R39+0x10] ;  /* 0x0000100027107983 */ /* 0x000ee80000100c00 */
[----:B------:R-:W4:Y:S04]  /*36d0*/  LDL.128 R20, [R39+0x20] ;  /* 0x0000200027147983 */ /* 0x000f280000100c00 */
[----:B------:R-:W5:Y:S01]  /*36e0*/  LDL.128 R24, [R39+0x30] ;  /* 0x0000300027187983 */ /* 0x000f620000100c00 */
[C---:B------:R-:W-:Y:S01]  /*36f0*/  IMAD R43, R42.reuse, 0x20, R37 ;  /* 0x000000202a2b7824 */ /* 0x040fe200078e0225 */
[----:B------:R-:W-:-:S04]  /*3700*/  IADD3 R42, PT, PT, R42, 0x10, RZ ;  /* 0x000000102a2a7810 */ /* 0x000fc80007ffe0ff */
[----:B------:R-:W-:Y:S02]  /*3710*/  LEA R43, R43, UR6, 0x2 ;  /* 0x000000062b2b7c11 */ /* 0x000fe4000f8e10ff */
[----:B------:R-:W-:-:S03]  /*3720*/  ISETP.NE.AND P0, PT, R42, R7, PT ;  /* 0x000000072a00720c */ /* 0x000fc60003f05270 */
[----:B--2---:R0:W-:Y:S04]  /*3730*/  STS [R43+0x200], R12 ;  /* 0x0002000c2b007388 */ /* 0x0041e80000000800 */
[----:B------:R0:W-:Y:S04]  /*3740*/  STS [R43+0x280], R13 ;  /* 0x0002800d2b007388 */ /* 0x0001e80000000800 */
[----:B------:R0:W-:Y:S04]  /*3750*/  STS [R43+0x300], R14 ;  /* 0x0003000e2b007388 */ /* 0x0001e80000000800 */
[----:B------:R0:W-:Y:S04]  /*3760*/  STS [R43+0x380], R15 ;  /* 0x0003800f2b007388 */ /* 0x0001e80000000800 */
[----:B---3--:R0:W-:Y:S04]  /*3770*/  STS [R43+0x400], R16 ;  /* 0x000400102b007388 */ /* 0x0081e80000000800 */
[----:B------:R0:W-:Y:S04]  /*3780*/  STS [R43+0x480], R17 ;  /* 0x000480112b007388 */ /* 0x0001e80000000800 */
[----:B------:R0:W-:Y:S04]  /*3790*/  STS [R43+0x500], R18 ;  /* 0x000500122b007388 */ /* 0x0001e80000000800 */
[----:B------:R0:W-:Y:S04]  /*37a0*/  STS [R43+0x580], R19 ;  /* 0x000580132b007388 */ /* 0x0001e80000000800 */
[----:B----4-:R0:W-:Y:S04]  /*37b0*/  STS [R43+0x600], R20 ;  /* 0x000600142b007388 */ /* 0x0101e80000000800 */
[----:B------:R0:W-:Y:S04]  /*37c0*/  STS [R43+0x680], R21 ;  /* 0x000680152b007388 */ /* 0x0001e80000000800 */
[----:B------:R0:W-:Y:S04]  /*37d0*/  STS [R43+0x700], R22 ;  /* 0x000700162b007388 */ /* 0x0001e80000000800 */
[----:B------:R0:W-:Y:S04]  /*37e0*/  STS [R43+0x780], R23 ;  /* 0x000780172b007388 */ /* 0x0001e80000000800 */
[----:B-----5:R0:W-:Y:S04]  /*37f0*/  STS [R43+0x800], R24 ;  /* 0x000800182b007388 */ /* 0x0201e80000000800 */
[----:B------:R0:W-:Y:S04]  /*3800*/  STS [R43+0x880], R25 ;  /* 0x000880192b007388 */ /* 0x0001e80000000800 */
[----:B------:R0:W-:Y:S04]  /*3810*/  STS [R43+0x900], R26 ;  /* 0x0009001a2b007388 */ /* 0x0001e80000000800 */
[----:B------:R0:W-:Y:S01]  /*3820*/  STS [R43+0x980], R27 ;  /* 0x0009801b2b007388 */ /* 0x0001e20000000800 */
[----:B------:R-:W-:Y:S05]  /*3830*/  @P0 BRA `(.L_x_62) ;  /* 0xfffffffc00980947 */ /* 0x000fea000383ffff */
[----:B------:R-:W-:Y:S05]  /*3840*/  BSYNC.RECONVERGENT B1 ;  /* 0x0000000000017941 */ /* 0x000fea0003800200 */
.L_x_61:
[----:B0-----:R-:W-:-:S07]  /*3850*/  IMAD.MOV.U32 R20, RZ, RZ, R7 ;  /* 0x000000ffff147224 */ /* 0x001fce00078e0007 */
.L_x_60:
[----:B------:R-:W-:Y:S05]  /*3860*/  BSYNC.RECONVERGENT B0 ;  /* 0x0000000000007941 */ /* 0x000fea0003800200 */
.L_x_59:
[----:B------:R-:W-:Y:S01]  /*3870*/  ISETP.NE.AND P0, PT, R4, RZ, PT ;  /* 0x000000ff0400720c */ /* 0x000fe20003f05270 */
[----:B------:R-:W-:-:S12]  /*3880*/  BSSY.RECONVERGENT B0, `(.L_x_58) ;  /* 0x0000030000007945 */ /* 0x000fd80003800200 */
[----:B------:R-:W-:Y:S05]  /*3890*/  @!P0 BRA `(.L_x_63) ;  /* 0x0000000000b88947 */ /* 0x000fea0003800000 */
[----:B------:R-:W-:Y:S01]  /*38a0*/  ISETP.GE.U32.AND P0, PT, R9, 0x7, PT ;  /* 0x000000070900780c */ /* 0x000fe20003f06070 */
[----:B------:R-:W-:Y:S01]  /*38b0*/  BSSY.RECONVERGENT B1, `(.L_x_64) ;  /* 0x0000011000017945 */ /* 0x000fe20003800200 */
[----:B------:R-:W-:-:S11]  /*38c0*/  ISETP.NE.AND P1, PT, R30, RZ, PT ;  /* 0x000000ff1e00720c */ /* 0x000fd60003f25270 */
[----:B------:R-:W-:Y:S05]  /*38d0*/  @!P0 BRA `(.L_x_65) ;  /* 0x0000000000388947 */ /* 0x000fea0003800000 */
[----:B------:R-:W-:-:S05]  /*38e0*/  LEA R21, R20, R8, 0x2 ;  /* 0x0000000814157211 */ /* 0x000fca00078e10ff */
[----:B--2-4-:R-:W2:Y:S04]  /*38f0*/  LDL.128 R12, [R21] ;  /* 0x00000000150c7983 */ /* 0x014ea80000100c00 */
[----:B------:R-:W3:Y:S01]  /*3900*/  LDL.128 R16, [R21+0x10] ;  /* 0x0000100015107983 */ /* 0x000ee20000100c00 */
[C---:B------:R-:W-:Y:S01]  /*3910*/  IMAD R22, R20.reuse, 0x20, R37 ;  /* 0x0000002014167824 */ /* 0x040fe200078e0225 */
[----:B------:R-:W-:-:S04]  /*3920*/  IADD3 R20, PT, PT, R20, 0x8, RZ ;  /* 0x0000000814147810 */ /* 0x000fc80007ffe0ff */
[----:B------:R-:W-:-:S05]  /*3930*/  LEA R22, R22, UR6, 0x2 ;  /* 0x0000000616167c11 */ /* 0x000fca000f8e10ff */
[----:B--2---:R0:W-:Y:S04]  /*3940*/  STS [R22+0x200], R12 ;  /* 0x0002000c16007388 */ /* 0x0041e80000000800 */
[----:B------:R0:W-:Y:S04]  /*3950*/  STS [R22+0x280], R13 ;  /* 0x0002800d16007388 */ /* 0x0001e80000000800 */
[----:B------:R0:W-:Y:S04]  /*3960*/  STS [R22+0x300], R14 ;  /* 0x0003000e16007388 */ /* 0x0001e80000000800 */
[----:B------:R0:W-:Y:S04]  /*3970*/  STS [R22+0x380], R15 ;  /* 0x0003800f16007388 */ /* 0x0001e80000000800 */
[----:B---3--:R0:W-:Y:S04]  /*3980*/  STS [R22+0x400], R16 ;  /* 0x0004001016007388 */ /* 0x0081e80000000800 */
[----:B------:R0:W-:Y:S04]  /*3990*/  STS [R22+0x480], R17 ;  /* 0x0004801116007388 */ /* 0x0001e80000000800 */
[----:B------:R0:W-:Y:S04]  /*39a0*/  STS [R22+0x500], R18 ;  /* 0x0005001216007388 */ /* 0x0001e80000000800 */
[----:B------:R0:W-:Y:S02]  /*39b0*/  STS [R22+0x580], R19 ;  /* 0x0005801316007388 */ /* 0x0001e40000000800 */
.L_x_65:
[----:B------:R-:W-:Y:S05]  /*39c0*/  BSYNC.RECONVERGENT B1 ;  /* 0x0000000000017941 */ /* 0x000fea0003800200 */
.L_x_64:
[----:B------:R-:W-:Y:S05]  /*39d0*/  @!P1 BRA `(.L_x_63) ;  /* 0x0000000000689947 */ /* 0x000fea0003800000 */
[----:B------:R-:W-:Y:S01]  /*39e0*/  ISETP.GE.U32.AND P0, PT, R29, 0x3, PT ;  /* 0x000000031d00780c */ /* 0x000fe20003f06070 */
[----:B------:R-:W-:Y:S01]  /*39f0*/  BSSY.RECONVERGENT B1, `(.L_x_66) ;  /* 0x000000c000017945 */ /* 0x000fe20003800200 */
[----:B------:R-:W-:-:S11]  /*3a00*/  ISETP.NE.AND P1, PT, R28, RZ, PT ;  /* 0x000000ff1c00720c */ /* 0x000fd60003f25270 */
[----:B------:R-:W-:Y:S05]  /*3a10*/  @!P0 BRA `(.L_x_67) ;  /* 0x0000000000248947 */ /* 0x000fea0003800000 */
[----:B0-2-4-:R-:W-:-:S06]  /*3a20*/  IMAD R12, R20, 0x4, R8 ;  /* 0x00000004140c7824 */ /* 0x015fcc00078e0208 */
[----:B------:R-:W2:Y:S01]  /*3a30*/  LDL.128 R12, [R12] ;  /* 0x000000000c0c7983 */ /* 0x000ea20000100c00 */
[C---:B------:R-:W-:Y:S01]  /*3a40*/  LEA R16, R20.reuse, R37, 0x5 ;  /* 0x0000002514107211 */ /* 0x040fe200078e28ff */
[----:B------:R-:W-:-:S03]  /*3a50*/  VIADD R20, R20, 0x4 ;  /* 0x0000000414147836 */ /* 0x000fc60000000000 */
[----:B------:R-:W-:-:S05]  /*3a60*/  LEA R16, R16, UR6, 0x2 ;  /* 0x0000000610107c11 */ /* 0x000fca000f8e10ff */
[----:B--2---:R1:W-:Y:S04]  /*3a70*/  STS [R16+0x200], R12 ;  /* 0x0002000c10007388 */ /* 0x0043e80000000800 */
[----:B------:R1:W-:Y:S04]  /*3a80*/  STS [R16+0x280], R13 ;  /* 0x0002800d10007388 */ /* 0x0003e80000000800 */
[----:B------:R1:W-:Y:S04]  /*3a90*/  STS [R16+0x300], R14 ;  /* 0x0003000e10007388 */ /* 0x0003e80000000800 */
[----:B------:R1:W-:Y:S02]  /*3aa0*/  STS [R16+0x380], R15 ;  /* 0x0003800f10007388 */ /* 0x0003e40000000800 */
.L_x_67:
[----:B------:R-:W-:Y:S05]  /*3ab0*/  BSYNC.RECONVERGENT B1 ;  /* 0x0000000000017941 */ /* 0x000fea0003800200 */
.L_x_66:
[----:B------:R-:W-:Y:S05]  /*3ac0*/  @!P1 BRA `(.L_x_63) ;  /* 0x00000000002c9947 */ /* 0x000fea0003800000 */
[----:B012-4-:R-:W-:-:S05]  /*3ad0*/  LEA R12, R20, R8, 0x2 ;  /* 0x00000008140c7211 */ /* 0x017fca00078e10ff */
[----:B------:R-:W2:Y:S01]  /*3ae0*/  LDL.64 R14, [R12] ;  /* 0x000000000c0e7983 */ /* 0x000ea20000100a00 */
[----:B------:R-:W-:Y:S01]  /*3af0*/  IMAD R37, R20, 0x20, R37 ;  /* 0x0000002014257824 */ /* 0x000fe200078e0225 */
[----:B------:R-:W-:-:S04]  /*3b00*/  ISETP.NE.AND P0, PT, R28, 0x1, PT ;  /* 0x000000011c00780c */ /* 0x000fc80003f05270 */
[----:B------:R-:W-:-:S05]  /*3b10*/  LEA R37, R37, UR6, 0x2 ;  /* 0x0000000625257c11 */ /* 0x000fca000f8e10ff */
[----:B--2---:R3:W-:Y:S04]  /*3b20*/  STS [R37+0x200], R14 ;  /* 0x0002000e25007388 */ /* 0x0047e80000000800 */
[----:B------:R-:W-:Y:S05]  /*3b30*/  @!P0 BRA `(.L_x_63) ;  /* 0x0000000000108947 */ /* 0x000fea0003800000 */
[----:B------:R-:W2:Y:S01]  /*3b40*/  LDL R12, [R12+0x8] ;  /* 0x000008000c0c7983 */ /* 0x000ea20000100800 */
[----:B------:R-:W-:-:S03]  /*3b50*/  ISETP.NE.AND P0, PT, R28, 0x2, PT ;  /* 0x000000021c00780c */ /* 0x000fc60003f05270 */
[----:B------:R0:W-:Y:S10]  /*3b60*/  STS [R37+0x280], R15 ;  /* 0x0002800f25007388 */ /* 0x0001f40000000800 */
[----:B--2---:R0:W-:Y:S02]  /*3b70*/  @P0 STS [R37+0x300], R12 ;  /* 0x0003000c25000388 */ /* 0x0041e40000000800 */
.L_x_63:
[----:B------:R-:W-:Y:S05]  /*3b80*/  BSYNC.RECONVERGENT B0 ;  /* 0x0000000000007941 */ /* 0x000fea0003800200 */
.L_x_58:
[----:B------:R-:W-:-:S04]  /*3b90*/  IADD3 R38, PT, PT, R38, 0x4, RZ ;  /* 0x0000000426267810 */ /* 0x000fc80007ffe0ff */
[----:B------:R-:W-:-:S13]  /*3ba0*/  ISETP.GE.AND P0, PT, R38, R33, PT ;  /* 0x000000212600720c */ /* 0x000fda0003f06270 */
[----:B------:R-:W-:Y:S05]  /*3bb0*/  @!P0 BRA `(.L_x_68) ;  /* 0xffffffd400ac8947 */ /* 0x000fea000383ffff */
[----:B------:R-:W-:Y:S05]  /*3bc0*/  BRA `(.L_x_16) ;  /* 0x0000000c00d07947 */ /* 0x000fea0003800000 */
.L_x_17:
[----:B------:R-:W-:-:S13]  /*3bd0*/  ISETP.GE.AND P0, PT, R16, 0x20, PT ;  /* 0x000000201000780c */ /* 0x000fda0003f06270 */
[----:B------:R-:W-:Y:S05]  /*3be0*/  @!P0 BRA `(.L_x_16) ;  /* 0x0000000c00c88947 */ /* 0x000fea0003800000 */
[----:B------:R-:W-:-:S07]  /*3bf0*/  IMAD.MOV.U32 R38, RZ, RZ, R34 ;  /* 0x000000ffff267224 */ /* 0x000fce00078e0022 */
.L_x_97:
[----:B------:R-:W-:Y:S01]  /*3c00*/  ISETP.GE.U32.AND P1, PT, R31, 0x7, PT ;  /* 0x000000071f00780c */ /* 0x000fe20003f26070 */
[----:B------:R-:W-:Y:S01]  /*3c10*/  BSSY.RECONVERGENT B0, `(.L_x_69) ;  /* 0x0000023000007945 */ /* 0x000fe20003800200 */
[----:B01----:R-:W-:Y:S01]  /*3c20*/  IMAD R36, R38, UR5, R35 ;  /* 0x0000000526247c24 */ /* 0x003fe2000f8e0223 */
[----:B---3--:R-:W-:-:S10]  /*3c30*/  MOV R12, RZ ;  /* 0x000000ff000c7202 */ /* 0x008fd40000000f00 */
[----:B--2-4-:R-:W-:Y:S05]  /*3c40*/  @!P1 BRA `(.L_x_70) ;  /* 0x00000000007c9947 */ /* 0x014fea0003800000 */
[----:B0-----:R-:W0:Y:S01]  /*3c50*/  S2R R13, SR_CgaCtaId ;  /* 0x00000000000d7919 */ /* 0x001e220000008800 */
[----:B------:R-:W-:Y:S01]  /*3c60*/  MOV R12, 0x400 ;  /* 0x00000400000c7802 */ /* 0x000fe20000000f00 */
[----:B------:R-:W-:Y:S01]  /*3c70*/  BSSY.RECONVERGENT B1, `(.L_x_71) ;  /* 0x000001b000017945 */ /* 0x000fe20003800200 */
[----:B------:R-:W-:Y:S02]  /*3c80*/  IMAD.MOV.U32 R20, RZ, RZ, RZ ;  /* 0x000000ffff147224 */ /* 0x000fe400078e00ff */
[----:B0-----:R-:W-:-:S07]  /*3c90*/  LEA R23, R13, R12, 0x18 ;  /* 0x0000000c0d177211 */ /* 0x001fce00078ec0ff */
.L_x_72:
[C---:B0-----:R-:W-:Y:S02]  /*3ca0*/  LEA R12, R20.reuse, R36, 0x5 ;  /* 0x00000024140c7211 */ /* 0x041fe400078e28ff */
[C---:B------:R-:W-:Y:S01]  /*3cb0*/  LEA R22, R20.reuse, R1, 0x2 ;  /* 0x0000000114167211 */ /* 0x040fe200078e10ff */
[----:B------:R-:W-:Y:S02]  /*3cc0*/  VIADD R20, R20, 0x8 ;  /* 0x0000000814147836 */ /* 0x000fe40000000000 */
[----:B------:R-:W-:-:S03]  /*3cd0*/  IMAD R21, R12, 0x2, R23 ;  /* 0x000000020c157824 */ /* 0x000fc600078e0217 */
[----:B------:R-:W-:Y:S02]  /*3ce0*/  ISETP.NE.AND P0, PT, R20, R5, PT ;  /* 0x000000051400720c */ /* 0x000fe40003f05270 */
        /* <DEDUP_REMOVED lines=20> */
.L_x_71:
[----:B0-----:R-:W-:-:S07]  /*3e30*/  MOV R12, R5 ;  /* 0x00000005000c7202 */ /* 0x001fce0000000f00 */
.L_x_70:
[----:B------:R-:W-:Y:S05]  /*3e40*/  BSYNC.RECONVERGENT B0 ;  /* 0x0000000000007941 */ /* 0x000fea0003800200 */
.L_x_69:
[----:B------:R-:W-:Y:S01]  /*3e50*/  ISETP.NE.AND P0, PT, R30, RZ, PT ;  /* 0x000000ff1e00720c */ /* 0x000fe20003f05270 */
[----:B------:R-:W-:-:S12]  /*3e60*/  BSSY.RECONVERGENT B0, `(.L_x_73) ;  /* 0x0000034000007945 */ /* 0x000fd80003800200 */
[----:B------:R-:W-:Y:S05]  /*3e70*/  @!P0 BRA `(.L_x_74) ;  /* 0x0000000000c88947 */ /* 0x000fea0003800000 */
[----:B------:R-:W-:Y:S01]  /*3e80*/  ISETP.GE.U32.AND P2, PT, R29, 0x3, PT ;  /* 0x000000031d00780c */ /* 0x000fe20003f46070 */
        /* <DEDUP_REMOVED lines=20> */
.L_x_76:
[----:B------:R-:W-:Y:S05]  /*3fd0*/  BSYNC.RECONVERGENT B1 ;  /* 0x0000000000017941 */ /* 0x000fea0003800200 */
.L_x_75:
[----:B------:R-:W-:Y:S05]  /*3fe0*/  @!P3 BRA `(.L_x_74) ;  /* 0x00000000006cb947 */ /* 0x000fea0003800000 */
[----:B------:R-:W-:Y:S01]  /*3ff0*/  ISETP.NE.AND P2, PT, R11, RZ, PT ;  /* 0x000000ff0b00720c */ /* 0x000fe20003f45270 */
[----:B------:R-:W-:Y:S01]  /*4000*/  BSSY.RECONVERGENT B1, `(.L_x_77) ;  /* 0x000000f000017945 */ /* 0x000fe20003800200 */
[----:B------:R-:W-:-:S11]  /*4010*/  ISETP.NE.AND P3, PT, R6, RZ, PT ;  /* 0x000000ff0600720c */ /* 0x000fd60003f65270 */
[----:B------:R-:W-:Y:S05]  /*4020*/  @!P2 BRA `(.L_x_78) ;  /* 0x000000000030a947 */ /* 0x000fea0003800000 */
[----:B------:R-:W2:Y:S01]  /*4030*/  S2UR UR10, SR_CgaCtaId ;  /* 0x00000000000a79c3 */ /* 0x000ea20000008800 */
[----:B------:R-:W-:Y:S01]  /*4040*/  UMOV UR9, 0x400 ;  /* 0x0000040000097882 */ /* 0x000fe20000000000 */
[C---:B0-----:R-:W-:Y:S01]  /*4050*/  LEA R13, R12.reuse, R36, 0x5 ;  /* 0x000000240c0d7211 */ /* 0x041fe200078e28ff */
[C---:B-1----:R-:W-:Y:S01]  /*4060*/  IMAD R16, R12.reuse, 0x4, R1 ;  /* 0x000000040c107824 */ /* 0x042fe200078e0201 */
[----:B------:R-:W-:Y:S01]  /*4070*/  IADD3 R12, PT, PT, R12, 0x2, RZ ;  /* 0x000000020c0c7810 */ /* 0x000fe20007ffe0ff */
[----:B--2---:R-:W-:-:S06]  /*4080*/  ULEA UR9, UR10, UR9, 0x18 ;  /* 0x000000090a097291 */ /* 0x004fcc000f8ec0ff */
[----:B------:R-:W-:-:S05]  /*4090*/  LEA R13, R13, UR9, 0x1 ;  /* 0x000000090d0d7c11 */ /* 0x000fca000f8e08ff */
[----:B------:R-:W0:Y:S04]  /*40a0*/  LDS.U16 R14, [R13] ;  /* 0x000000000d0e7984 */ /* 0x000e280000000400 */
[----:B------:R-:W1:Y:S01]  /*40b0*/  LDS.U16 R15, [R13+0x40] ;  /* 0x000040000d0f7984 */ /* 0x000e620000000400 */
[----:B0-----:R-:W-:Y:S02]  /*40c0*/  HADD2.F32 R14, -RZ, R14.H0_H0 ;  /* 0x2000000eff0e7230 */ /* 0x001fe40000004100 */
[----:B-1----:R-:W-:-:S05]  /*40d0*/  HADD2.F32 R15, -RZ, R15.H0_H0 ;  /* 0x2000000fff0f7230 */ /* 0x002fca0000004100 */
[----:B------:R2:W-:Y:S02]  /*40e0*/  STL.64 [R16], R14 ;  /* 0x0000000e10007387 */ /* 0x0005e40000100a00 */
.L_x_78:
[----:B------:R-:W-:Y:S05]  /*40f0*/  BSYNC.RECONVERGENT B1 ;  /* 0x0000000000017941 */ /* 0x000fea0003800200 */
.L_x_77:
[----:B------:R-:W-:Y:S05]  /*4100*/  @!P3 BRA `(.L_x_74) ;  /* 0x000000000024b947 */ /* 0x000fea0003800000 */
[----:B------:R-:W3:Y:S01]  /*4110*/  S2UR UR10, SR_CgaCtaId ;  /* 0x00000000000a79c3 */ /* 0x000ee20000008800 */
[----:B------:R-:W-:Y:S01]  /*4120*/  UMOV UR9, 0x400 ;  /* 0x0000040000097882 */ /* 0x000fe20000000000 */
[C---:B0-----:R-:W-:Y:S01]  /*4130*/  IMAD R13, R12.reuse, 0x20, R36 ;  /* 0x000000200c0d7824 */ /* 0x041fe200078e0224 */
[----:B-12---:R-:W-:Y:S01]  /*4140*/  LEA R15, R12, R1, 0x2 ;  /* 0x000000010c0f7211 */ /* 0x006fe200078e10ff */
[----:B---3--:R-:W-:-:S06]  /*4150*/  ULEA UR9, UR10, UR9, 0x18 ;  /* 0x000000090a097291 */ /* 0x008fcc000f8ec0ff */
[----:B------:R-:W-:-:S06]  /*4160*/  LEA R13, R13, UR9, 0x1 ;  /* 0x000000090d0d7c11 */ /* 0x000fcc000f8e08ff */
[----:B------:R-:W0:Y:S02]  /*4170*/  LDS.U16 R13, [R13] ;  /* 0x000000000d0d7984 */ /* 0x000e240000000400 */
[----:B0-----:R-:W-:-:S05]  /*4180*/  HADD2.F32 R12, -RZ, R13.H0_H0 ;  /* 0x2000000dff0c7230 */ /* 0x001fca0000004100 */
[----:B------:R3:W-:Y:S02]  /*4190*/  STL [R15], R12 ;  /* 0x0000000c0f007387 */ /* 0x0007e40000100800 */
.L_x_74:
[----:B------:R-:W-:Y:S05]  /*41a0*/  BSYNC.RECONVERGENT B0 ;  /* 0x0000000000007941 */ /* 0x000fea0003800200 */
.L_x_73:
[----:B------:R-:W-:Y:S01]  /*41b0*/  LEA R23, R38, UR6, 0x2 ;  /* 0x0000000626177c11 */ /* 0x000fe2000f8e10ff */
[----:B------:R-:W-:Y:S01]  /*41c0*/  BSSY.RECONVERGENT B0, `(.L_x_79) ;  /* 0x0000019000007945 */ /* 0x000fe20003800200 */
[----:B------:R-:W-:-:S03]  /*41d0*/  IMAD.MOV.U32 R17, RZ, RZ, RZ ;  /* 0x000000ffff117224 */ /* 0x000fc600078e00ff */
[----:B------:R4:W0:Y:S04]  /*41e0*/  LDS R24, [R23] ;  /* 0x0000000017187984 */ /* 0x0008280000000800 */
[----:B------:R4:W0:Y:S01]  /*41f0*/  LDS R26, [R23+0x100] ;  /* 0x00010000171a7984 */ /* 0x0008220000000800 */
[----:B------:R-:W-:Y:S05]  /*4200*/  @!P1 BRA `(.L_x_80) ;  /* 0x0000000000509947 */ /* 0x000fea0003800000 */
[----:B------:R-:W-:Y:S01]  /*4210*/  HFMA2 R21, -RZ, RZ, 0, 0 ;  /* 0x00000000ff157431 */ /* 0x000fe200000001ff */
[----:B------:R-:W-:Y:S06]  /*4220*/  BSSY.RECONVERGENT B1, `(.L_x_81) ;  /* 0x0000011000017945 */ /* 0x000fec0003800200 */
.L_x_82:
[C---:B0--3--:R-:W-:Y:S01]  /*4230*/  IMAD R12, R21.reuse, 0x20, R36 ;  /* 0x00000020150c7824 */ /* 0x049fe200078e0224 */
[C---:B------:R-:W-:Y:S01]  /*4240*/  LEA R22, R21.reuse, R8, 0x2 ;  /* 0x0000000815167211 */ /* 0x040fe200078e10ff */
[----:B------:R-:W-:-:S03]  /*4250*/  VIADD R21, R21, 0x8 ;  /* 0x0000000815157836 */ /* 0x000fc60000000000 */
[----:B0-----:R-:W-:Y:S02]  /*4260*/  LEA R20, R12, UR6, 0x2 ;  /* 0x000000060c147c11 */ /* 0x001fe4000f8e10ff */
[----:B------:R-:W-:-:S03]  /*4270*/  ISETP.NE.AND P1, PT, R21, R5, PT ;  /* 0x000000051500720c */ /* 0x000fc60003f25270 */
[----:B------:R-:W-:Y:S04]  /*4280*/  LDS R12, [R20+0x200] ;  /* 0x00020000140c7984 */ /* 0x000fe80000000800 */
[----:B------:R-:W-:Y:S04]  /*4290*/  LDS R13, [R20+0x280] ;  /* 0x00028000140d7984 */ /* 0x000fe80000000800 */
[----:B-12---:R-:W-:Y:S04]  /*42a0*/  LDS R14, [R20+0x300] ;  /* 0x00030000140e7984 */ /* 0x006fe80000000800 */
        /* <DEDUP_REMOVED lines=9> */
.L_x_81:
[----:B0-----:R-:W-:-:S07]  /*4340*/  MOV R17, R5 ;  /* 0x0000000500117202 */ /* 0x001fce0000000f00 */
.L_x_80:
[----:B------:R-:W-:Y:S05]  /*4350*/  BSYNC.RECONVERGENT B0 ;  /* 0x0000000000007941 */ /* 0x000fea0003800200 */
.L_x_79:
[----:B------:R-:W-:Y:S04]  /*4360*/  BSSY.RECONVERGENT B0, `(.L_x_83) ;  /* 0x0000020000007945 */ /* 0x000fe80003800200 */
[----:B------:R-:W-:Y:S05]  /*4370*/  @!P0 BRA `(.L_x_84) ;  /* 0x0000000000788947 */ /* 0x000fea0003800000 */
[----:B------:R-:W-:Y:S01]  /*4380*/  ISETP.GE.U32.AND P1, PT, R29, 0x3, PT ;  /* 0x000000031d00780c */ /* 0x000fe20003f26070 */
[----:B------:R-:W-:Y:S01]  /*4390*/  BSSY.RECONVERGENT B1, `(.L_x_85) ;  /* 0x000000d000017945 */ /* 0x000fe20003800200 */
[----:B------:R-:W-:-:S11]  /*43a0*/  ISETP.NE.AND P2, PT, R28, RZ, PT ;  /* 0x000000ff1c00720c */ /* 0x000fd60003f45270 */
[----:B------:R-:W-:Y:S05]  /*43b0*/  @!P1 BRA `(.L_x_86) ;  /* 0x0000000000289947 */ /* 0x000fea0003800000 */
[C---:B---3--:R-:W-:Y:S01]  /*43c0*/  IMAD R12, R17.reuse, 0x20, R36 ;  /* 0x00000020110c7824 */ /* 0x048fe200078e0224 */
[C---:B-1----:R-:W-:Y:S01]  /*43d0*/  LEA R18, R17.reuse, R8, 0x2 ;  /* 0x0000000811127211 */ /* 0x042fe200078e10ff */
[----:B------:R-:W-:-:S03]  /*43e0*/  VIADD R17, R17, 0x4 ;  /* 0x0000000411117836 */ /* 0x000fc60000000000 */
[----:B--2---:R-:W-:-:S05]  /*43f0*/  LEA R16, R12, UR6, 0x2 ;  /* 0x000000060c107c11 */ /* 0x004fca000f8e10ff */
[----:B------:R-:W-:Y:S04]  /*4400*/  LDS R12, [R16+0x200] ;  /* 0x00020000100c7984 */ /* 0x000fe80000000800 */
[----:B0-----:R-:W0:Y:S04]  /*4410*/  LDS R13, [R16+0x280] ;  /* 0x00028000100d7984 */ /* 0x001e280000000800 */
[----:B------:R-:W-:Y:S04]  /*4420*/  LDS R14, [R16+0x300] ;  /* 0x00030000100e7984 */ /* 0x000fe80000000800 */
[----:B------:R-:W1:Y:S04]  /*4430*/  LDS R15, [R16+0x380] ;  /* 0x00038000100f7984 */ /* 0x000e680000000800 */
[----:B0-----:R0:W-:Y:S04]  /*4440*/  STL.64 [R18], R12 ;  /* 0x0000000c12007387 */ /* 0x0011e80000100a00 */
[----:B-1----:R0:W-:Y:S02]  /*4450*/  STL.64 [R18+0x8], R14 ;  /* 0x0000080e12007387 */ /* 0x0021e40000100a00 */
.L_x_86:
[----:B------:R-:W-:Y:S05]  /*4460*/  BSYNC.RECONVERGENT B1 ;  /* 0x0000000000017941 */ /* 0x000fea0003800200 */
.L_x_85:
[----:B------:R-:W-:Y:S05]  /*4470*/  @!P2 BRA `(.L_x_84) ;  /* 0x000000000038a947 */ /* 0x000fea0003800000 */
[----:B------:R-:W-:Y:S02]  /*4480*/  ISETP.NE.AND P1, PT, R11, RZ, PT ;  /* 0x000000ff0b00720c */ /* 0x000fe40003f25270 */
[----:B------:R-:W-:-:S11]  /*4490*/  ISETP.NE.AND P2, PT, R6, RZ, PT ;  /* 0x000000ff0600720c */ /* 0x000fd60003f45270 */
[C---:B0-----:R-:W-:Y:S01]  /*44a0*/  @P1 LEA R13, R17.reuse, R36, 0x5 ;  /* 0x00000024110d1211 */ /* 0x041fe200078e28ff */
[C---:B-1----:R-:W-:Y:S01]  /*44b0*/  @P1 IMAD R18, R17.reuse, 0x4, R8 ;  /* 0x0000000411121824 */ /* 0x042fe200078e0208 */
[----:B------:R-:W-:Y:S02]  /*44c0*/  @P1 IADD3 R17, PT, PT, R17, 0x2, RZ ;  /* 0x0000000211111810 */ /* 0x000fe40007ffe0ff */
[----:B--2---:R-:W-:Y:S02]  /*44d0*/  @P1 LEA R16, R13, UR6, 0x2 ;  /* 0x000000060d101c11 */ /* 0x004fe4000f8e10ff */
[C---:B---3--:R-:W-:Y:S01]  /*44e0*/  @P2 LEA R15, R17.reuse, R8, 0x2 ;  /* 0x00000008110f2211 */ /* 0x048fe200078e10ff */
[----:B------:R-:W-:Y:S02]  /*44f0*/  @P2 IMAD R12, R17, 0x20, R36 ;  /* 0x00000020110c2824 */ /* 0x000fe400078e0224 */
[----:B------:R-:W-:Y:S03]  /*4500*/  @P1 LDS R13, [R16+0x280] ;  /* 0x00028000100d1984 */ /* 0x000fe60000000800 */
[----:B------:R-:W-:-:S02]  /*4510*/  @P2 LEA R14, R12, UR6, 0x2 ;  /* 0x000000060c0e2c11 */ /* 0x000fc4000f8e10ff */
[----:B------:R-:W0:Y:S04]  /*4520*/  @P1 LDS R12, [R16+0x200] ;  /* 0x00020000100c1984 */ /* 0x000e280000000800 */
[----:B------:R-:W1:Y:S04]  /*4530*/  @P2 LDS R14, [R14+0x200] ;  /* 0x000200000e0e2984 */ /* 0x000e680000000800 */
[----:B0-----:R0:W-:Y:S04]  /*4540*/  @P1 STL.64 [R18], R12 ;  /* 0x0000000c12001387 */ /* 0x0011e80000100a00 */
[----:B-1----:R0:W-:Y:S02]  /*4550*/  @P2 STL [R15], R14 ;  /* 0x0000000e0f002387 */ /* 0x0021e40000100800 */
.L_x_84:
[----:B------:R-:W-:Y:S05]  /*4560*/  BSYNC.RECONVERGENT B0 ;  /* 0x0000000000007941 */ /* 0x000fea0003800200 */
.L_x_83:
[----:B------:R-:W-:Y:S01]  /*4570*/  ISETP.NE.AND P1, PT, R35, RZ, PT ;  /* 0x000000ff2300720c */ /* 0x000fe20003f25270 */
[----:B------:R-:W-:Y:S01]  /*4580*/  BSSY.RECONVERGENT B0, `(.L_x_87) ;  /* 0x0000024000007945 */ /* 0x000fe20003800200 */
[----:B------:R-:W-:-:S11]  /*4590*/  IMAD.MOV.U32 R21, RZ, RZ, RZ ;  /* 0x000000ffff157224 */ /* 0x000fd600078e00ff */
[----:B0-----:R0:W-:Y:S04]  /*45a0*/  @!P1 STS [R23], R24 ;  /* 0x0000001817009388 */ /* 0x0011e80000000800 */
[----:B------:R0:W-:Y:S01]  /*45b0*/  @!P1 STS [R23+0x100], R26 ;  /* 0x0001001a17009388 */ /* 0x0001e20000000800 */
[----:B------:R-:W-:-:S13]  /*45c0*/  ISETP.GE.U32.AND P1, PT, R31, 0xf, PT ;  /* 0x0000000f1f00780c */ /* 0x000fda0003f26070 */
[----:B0-----:R-:W-:Y:S05]  /*45d0*/  @!P1 BRA `(.L_x_88) ;  /* 0x0000000000789947 */ /* 0x001fea0003800000 */
[----:B------:R-:W-:Y:S01]  /*45e0*/  HFMA2 R37, -RZ, RZ, 0, 0 ;  /* 0x00000000ff257431 */ /* 0x000fe200000001ff */
[----:B------:R-:W-:Y:S06]  /*45f0*/  BSSY.RECONVERGENT B1, `(.L_x_89) ;  /* 0x000001b000017945 */ /* 0x000fec0003800200 */
.L_x_90:
[----:B------:R-:W-:-:S05]  /*4600*/  IMAD R39, R37, 0x4, R8 ;  /* 0x0000000425277824 */ /* 0x000fca00078e0208 */
[----:B0123--:R-:W2:Y:S04]  /*4610*/  LDL.128 R12, [R39] ;  /* 0x00000000270c7983 */ /* 0x00fea80000100c00 */
[----:B------:R-:W3:Y:S04]  /*4620*/  LDL.128 R16, [R39+0x10] ;  /* 0x0000100027107983 */ /* 0x000ee80000100c00 */
[----:B----4-:R-:W4:Y:S04]  /*4630*/  LDL.128 R20, [R39+0x20] ;  /* 0x0000200027147983 */ /* 0x010f280000100c00 */
[----:B------:R-:W5:Y:S01]  /*4640*/  LDL.128 R24, [R39+0x30] ;  /* 0x0000300027187983 */ /* 0x000f620000100c00 */
[C---:B------:R-:W-:Y:S01]  /*4650*/  LEA R42, R37.reuse, R36, 0x5 ;  /* 0x00000024252a7211 */ /* 0x040fe200078e28ff */
[----:B------:R-:W-:-:S03]  /*4660*/  VIADD R37, R37, 0x10 ;  /* 0x0000001025257836 */ /* 0x000fc60000000000 */
        /* <DEDUP_REMOVED lines=20> */
.L_x_89:
[----:B0-----:R-:W-:-:S07]  /*47b0*/  MOV R21, R7 ;  /* 0x0000000700157202 */ /* 0x001fce0000000f00 */
.L_x_88:
[----:B------:R-:W-:Y:S05]  /*47c0*/  BSYNC.RECONVERGENT B0 ;  /* 0x0000000000007941 */ /* 0x000fea0003800200 */
.L_x_87:
[----:B------:R-:W-:Y:S01]  /*47d0*/  ISETP.NE.AND P1, PT, R4, RZ, PT ;  /* 0x000000ff0400720c */ /* 0x000fe20003f25270 */
[----:B------:R-:W-:-:S12]  /*47e0*/  BSSY.RECONVERGENT B0, `(.L_x_91) ;  /* 0x000002f000007945 */ /* 0x000fd80003800200 */
[----:B------:R-:W-:Y:S05]  /*47f0*/  @!P1 BRA `(.L_x_92) ;  /* 0x0000000000b49947 */ /* 0x000fea0003800000 */
[----:B------:R-:W-:Y:S01]  /*4800*/  ISETP.GE.U32.AND P1, PT, R9, 0x7, PT ;  /* 0x000000070900780c */ /* 0x000fe20003f26070 */
[----:B------:R-:W-:-:S12]  /*4810*/  BSSY.RECONVERGENT B1, `(.L_x_93) ;  /* 0x0000010000017945 */ /* 0x000fd80003800200 */
[----:B------:R-:W-:Y:S05]  /*4820*/  @!P1 BRA `(.L_x_94) ;  /* 0x0000000000389947 */ /* 0x000fea0003800000 */
[----:B------:R-:W-:-:S05]  /*4830*/  IMAD R20, R21, 0x4, R8 ;  /* 0x0000000415147824 */ /* 0x000fca00078e0208 */
[----:B-123--:R-:W2:Y:S04]  /*4840*/  LDL.128 R12, [R20] ;  /* 0x00000000140c7983 */ /* 0x00eea80000100c00 */
[----:B------:R-:W3:Y:S01]  /*4850*/  LDL.128 R16, [R20+0x10] ;  /* 0x0000100014107983 */ /* 0x000ee20000100c00 */
[C---:B------:R-:W-:Y:S01]  /*4860*/  LEA R22, R21.reuse, R36, 0x5 ;  /* 0x0000002415167211 */ /* 0x040fe200078e28ff */
[----:B------:R-:W-:-:S03]  /*4870*/  VIADD R21, R21, 0x8 ;  /* 0x0000000815157836 */ /* 0x000fc60000000000 */
        /* <DEDUP_REMOVED lines=9> */
.L_x_94:
[----:B------:R-:W-:Y:S05]  /*4910*/  BSYNC.RECONVERGENT B1 ;  /* 0x0000000000017941 */ /* 0x000fea0003800200 */
.L_x_93:
[----:B------:R-:W-:Y:S05]  /*4920*/  @!P0 BRA `(.L_x_92) ;  /* 0x0000000000688947 */ /* 0x000fea0003800000 */
[----:B------:R-:W-:Y:S01]  /*4930*/  ISETP.GE.U32.AND P0, PT, R29, 0x3, PT ;  /* 0x000000031d00780c */ /* 0x000fe20003f06070 */
[----:B------:R-:W-:Y:S01]  /*4940*/  BSSY.RECONVERGENT B1, `(.L_x_95) ;  /* 0x000000c000017945 */ /* 0x000fe20003800200 */
[----:B------:R-:W-:-:S11]  /*4950*/  ISETP.NE.AND P1, PT, R28, RZ, PT ;  /* 0x000000ff1c00720c */ /* 0x000fd60003f25270 */
[----:B------:R-:W-:Y:S05]  /*4960*/  @!P0 BRA `(.L_x_96) ;  /* 0x0000000000248947 */ /* 0x000fea0003800000 */
[----:B0--3--:R-:W-:-:S06]  /*4970*/  LEA R12, R21, R8, 0x2 ;  /* 0x00000008150c7211 */ /* 0x009fcc00078e10ff */
[----:B-12---:R-:W2:Y:S01]  /*4980*/  LDL.128 R12, [R12] ;  /* 0x000000000c0c7983 */ /* 0x006ea20000100c00 */
[C---:B------:R-:W-:Y:S01]  /*4990*/  IMAD R16, R21.reuse, 0x20, R36 ;  /* 0x0000002015107824 */ /* 0x040fe200078e0224 */
[----:B------:R-:W-:-:S04]  /*49a0*/  IADD3 R21, PT, PT, R21, 0x4, RZ ;  /* 0x0000000415157810 */ /* 0x000fc80007ffe0ff */
[----:B------:R-:W-:-:S05]  /*49b0*/  LEA R16, R16, UR6, 0x2 ;  /* 0x0000000610107c11 */ /* 0x000fca000f8e10ff */
[----:B--2---:R0:W-:Y:S04]  /*49c0*/  STS [R16+0x200], R12 ;  /* 0x0002000c10007388 */ /* 0x0041e80000000800 */
[----:B------:R0:W-:Y:S04]  /*49d0*/  STS [R16+0x280], R13 ;  /* 0x0002800d10007388 */ /* 0x0001e80000000800 */
[----:B------:R0:W-:Y:S04]  /*49e0*/  STS [R16+0x300], R14 ;  /* 0x0003000e10007388 */ /* 0x0001e80000000800 */
[----:B------:R0:W-:Y:S02]  /*49f0*/  STS [R16+0x380], R15 ;  /* 0x0003800f10007388 */ /* 0x0001e40000000800 */
.L_x_96:
[----:B------:R-:W-:Y:S05]  /*4a00*/  BSYNC.RECONVERGENT B1 ;  /* 0x0000000000017941 */ /* 0x000fea0003800200 */
.L_x_95:
[----:B------:R-:W-:Y:S05]  /*4a10*/  @!P1 BRA `(.L_x_92) ;  /* 0x00000000002c9947 */ /* 0x000fea0003800000 */
[----:B0--3--:R-:W-:-:S05]  /*4a20*/  IMAD R12, R21, 0x4, R8 ;  /* 0x00000004150c7824 */ /* 0x009fca00078e0208 */
[----:B-12---:R-:W2:Y:S01]  /*4a30*/  LDL.64 R14, [R12] ;  /* 0x000000000c0e7983 */ /* 0x006ea20000100a00 */
[----:B------:R-:W-:Y:S02]  /*4a40*/  LEA R36, R21, R36, 0x5 ;  /* 0x0000002415247211 */ /* 0x000fe400078e28ff */
[----:B------:R-:W-:Y:S02]  /*4a50*/  ISETP.NE.AND P0, PT, R28, 0x1, PT ;  /* 0x000000011c00780c */ /* 0x000fe40003f05270 */
[----:B------:R-:W-:-:S05]  /*4a60*/  LEA R36, R36, UR6, 0x2 ;  /* 0x0000000624247c11 */ /* 0x000fca000f8e10ff */
[----:B--2---:R0:W-:Y:S06]  /*4a70*/  STS [R36+0x200], R14 ;  /* 0x0002000e24007388 */ /* 0x0041ec0000000800 */
[----:B------:R-:W-:Y:S05]  /*4a80*/  @!P0 BRA `(.L_x_92) ;  /* 0x0000000000108947 */ /* 0x000fea0003800000 */
[----:B------:R-:W2:Y:S01]  /*4a90*/  LDL R13, [R12+0x8] ;  /* 0x000008000c0d7983 */ /* 0x000ea20000100800 */
[----:B------:R-:W-:-:S03]  /*4aa0*/  ISETP.NE.AND P0, PT, R28, 0x2, PT ;  /* 0x000000021c00780c */ /* 0x000fc60003f05270 */
[----:B------:R1:W-:Y:S10]  /*4ab0*/  STS [R36+0x280], R15 ;  /* 0x0002800f24007388 */ /* 0x0003f40000000800 */
[----:B--2---:R1:W-:Y:S02]  /*4ac0*/  @P0 STS [R36+0x300], R13 ;  /* 0x0003000d24000388 */ /* 0x0043e40000000800 */
.L_x_92:
[----:B------:R-:W-:Y:S05]  /*4ad0*/  BSYNC.RECONVERGENT B0 ;  /* 0x0000000000007941 */ /* 0x000fea0003800200 */
.L_x_91:
[----:B------:R-:W-:-:S05]  /*4ae0*/  VIADD R38, R38, 0x4 ;  /* 0x0000000426267836 */ /* 0x000fca0000000000 */
[----:B------:R-:W-:-:S13]  /*4af0*/  ISETP.GE.AND P0, PT, R38, R33, PT ;  /* 0x000000212600720c */ /* 0x000fda0003f06270 */
[----:B------:R-:W-:Y:S05]  /*4b00*/  @!P0 BRA `(.L_x_97) ;  /* 0xfffffff0003c8947 */ /* 0x000fea000383ffff */
.L_x_16:
[----:B------:R-:W-:Y:S05]  /*4b10*/  WARPSYNC.ALL ;  /* 0x0000000000007948 */ /* 0x000fea0003800000 */
[----:B------:R-:W5:Y:S01]  /*4b20*/  LDCU UR7, c[0x0][0x3a8] ;  /* 0x00007500ff0777ac */ /* 0x000f620008000800 */
[----:B------:R-:W-:Y:S01]  /*4b30*/  IADD3 R10, PT, PT, R10, -0x40, RZ ;  /* 0xffffffc00a0a7810 */ /* 0x000fe20007ffe0ff */
[----:B------:R-:W-:-:S04]  /*4b40*/  UIADD3 UR4, UPT, UPT, UR4, 0x40, URZ ;  /* 0x0000004004047890 */ /* 0x000fc8000fffe0ff */
[----:B-----5:R-:W-:Y:S01]  /*4b50*/  UISETP.GE.AND UP0, UPT, UR4, UR7, UPT ;  /* 0x000000070400728c */ /* 0x020fe2000bf06270 */
[----:B------:R-:W-:Y:S08]  /*4b60*/  BAR.SYNC.DEFER_BLOCKING 0x0 ;  /* 0x0000000000007b1d */ /* 0x000ff00000010000 */
[----:B------:R-:W-:Y:S05]  /*4b70*/  BRA.U !UP0, `(.L_x_98) ;  /* 0xffffffc108a87547 */ /* 0x000fea000b83ffff */
.L_x_12:
[----:B------:R-:W5:Y:S02]  /*4b80*/  LDC R2, c[0x0][0x3ac] ;  /* 0x0000eb00ff027b82 */ /* 0x000f640000000800 */
[----:B-----5:R-:W-:-:S04]  /*4b90*/  ISETP.GE.AND P0, PT, R2, 0x20, PT ;  /* 0x000000200200780c */ /* 0x020fc80003f06270 */
[----:B------:R-:W-:-:S13]  /*4ba0*/  ISETP.GE.OR P0, PT, R34, R33, !P0 ;  /* 0x000000212200720c */ /* 0x000fda0004706670 */
[----:B------:R-:W-:Y:S05]  /*4bb0*/  @P0 EXIT ;  /* 0x000000000000094d */ /* 0x000fea0003800000 */
[C---:B0123--:R-:W-:Y:S01]  /*4bc0*/  VIADD R14, R32.reuse, 0xffffffff ;  /* 0xffffffff200e7836 */ /* 0x04ffe20000000000 */
[C---:B------:R-:W-:Y:S01]  /*4bd0*/  LOP3.LUT R15, R32.reuse, 0x3, RZ, 0xc0, !PT ;  /* 0x00000003200f7812 */ /* 0x040fe200078ec0ff */
[----:B------:R-:W0:Y:S01]  /*4be0*/  LDCU UR4, c[0x0][0x3ac] ;  /* 0x00007580ff0477ac */ /* 0x000e220008000800 */
[----:B------:R-:W-:Y:S01]  /*4bf0*/  LOP3.LUT R4, R32, 0x3fffffc, RZ, 0xc0, !PT ;  /* 0x03fffffc20047812 */ /* 0x000fe200078ec0ff */
[----:B------:R-:W1:Y:S06]  /*4c00*/  LDCU.64 UR8, c[0x0][0x398] ;  /* 0x00007300ff0877ac */ /* 0x000e6c0008000a00 */
.L_x_121:
[----:B--2---:R-:W-:Y:S01]  /*4c10*/  LEA R5, R34, UR6, 0x2 ;  /* 0x0000000622057c11 */ /* 0x004fe2000f8e10ff */
[----:B------:R-:W-:Y:S01]  /*4c20*/  BSSY.RECONVERGENT B2, `(.L_x_99) ;  /* 0x000006d000027945 */ /* 0x000fe20003800200 */
[----:B------:R-:W-:Y:S01]  /*4c30*/  ISETP.GE.U32.AND P0, PT, R14, 0x3, PT ;  /* 0x000000030e00780c */ /* 0x000fe20003f06070 */
[----:B-1----:R-:W-:Y:S01]  /*4c40*/  IMAD R7, R34, UR5, RZ ;  /* 0x0000000522077c24 */ /* 0x002fe2000f8e02ff */
[----:B------:R-:W-:Y:S01]  /*4c50*/  LEA R6, R0, R34, 0x6 ;  /* 0x0000002200067211 */ /* 0x000fe200078e30ff */
[----:B------:R-:W-:Y:S01]  /*4c60*/  IMAD.MOV.U32 R8, RZ, RZ, RZ ;  /* 0x000000ffff087224 */ /* 0x000fe200078e00ff */
[----:B------:R-:W2:Y:S09]  /*4c70*/  LDS R5, [R5+0x100] ;  /* 0x0001000005057984 */ /* 0x000eb20000000800 */
[----:B0--3--:R-:W-:Y:S05]  /*4c80*/  @!P0 BRA `(.L_x_100) ;  /* 0x0000000400988947 */ /* 0x009fea0003800000 */
[----:B------:R-:W-:Y:S01]  /*4c90*/  HFMA2 R8, -RZ, RZ, 0, 0 ;  /* 0x00000000ff087431 */ /* 0x000fe200000001ff */
[----:B------:R-:W-:Y:S06]  /*4ca0*/  BSSY.RECONVERGENT B3, `(.L_x_101) ;  /* 0x0000063000037945 */ /* 0x000fec0003800200 */
.L_x_110:
[----:B------:R-:W-:Y:S01]  /*4cb0*/  IMAD R9, R8, 0x20, R35 ;  /* 0x0000002008097824 */ /* 0x000fe200078e0223 */
[----:B--2-4-:R-:W2:Y:S01]  /*4cc0*/  MUFU.RCP R12, R5 ;  /* 0x00000005000c7308 */ /* 0x014ea20000001000 */
[----:B------:R-:W-:Y:S01]  /*4cd0*/  BSSY.RECONVERGENT B4, `(.L_x_102) ;  /* 0x000000f000047945 */ /* 0x000fe20003800200 */
[----:B------:R-:W-:Y:S02]  /*4ce0*/  FSETP.GT.AND P2, PT, R5, RZ, PT ;  /* 0x000000ff0500720b */ /* 0x000fe40003f44000 */
[----:B---3--:R-:W-:-:S04]  /*4cf0*/  IADD3 R10, PT, PT, R7, R9, RZ ;  /* 0x00000009070a7210 */ /* 0x008fc80007ffe0ff */
[----:B------:R-:W-:-:S05]  /*4d00*/  LEA R10, R10, UR6, 0x2 ;  /* 0x000000060a0a7c11 */ /* 0x000fca000f8e10ff */
[----:B------:R-:W3:Y:S01]  /*4d10*/  LDS R2, [R10+0x200] ;  /* 0x000200000a027984 */ /* 0x000ee20000000800 */
[----:B--2---:R-:W-:-:S04]  /*4d20*/  FFMA R11, -R5, R12, 1 ;  /* 0x3f800000050b7423 */ /* 0x004fc8000000010c */
[----:B------:R-:W-:Y:S01]  /*4d30*/  FFMA R11, R12, R11, R12 ;  /* 0x0000000b0c0b7223 */ /* 0x000fe2000000000c */
[----:B---3--:R-:W2:Y:S03]  /*4d40*/  FCHK P0, R2, R5 ;  /* 0x0000000502007302 */ /* 0x008ea60000000000 */
[----:B------:R-:W-:-:S04]  /*4d50*/  FFMA R12, R2, R11, RZ ;  /* 0x0000000b020c7223 */ /* 0x000fc800000000ff */
[----:B------:R-:W-:-:S04]  /*4d60*/  FFMA R13, -R5, R12, R2 ;  /* 0x0000000c050d7223 */ /* 0x000fc80000000102 */
[----:B------:R-:W-:Y:S01]  /*4d70*/  FFMA R11, R11, R13, R12 ;  /* 0x0000000d0b0b7223 */ /* 0x000fe2000000000c */
[----:B--2---:R-:W-:Y:S06]  /*4d80*/  @!P0 BRA `(.L_x_103) ;  /* 0x00000000000c8947 */ /* 0x004fec0003800000 */
[----:B------:R-:W-:-:S07]  /*4d90*/  MOV R12, 0x4db0 ;  /* 0x00004db0000c7802 */ /* 0x000fce0000000f00 */
[----:B01----:R-:W-:Y:S05]  /*4da0*/  CALL.REL.NOINC `($__internal_0_$__cuda_sm3x_div_rn_noftz_f32_slowpath) ;  /* 0x0000000c006c7944 */ /* 0x003fea0003c00000 */
[----:B------:R-:W-:-:S07]  /*4db0*/  IMAD.MOV.U32 R11, RZ, RZ, R2 ;  /* 0x000000ffff0b7224 */ /* 0x000fce00078e0002 */
.L_x_103:
[----:B01----:R-:W-:Y:S05]  /*4dc0*/  BSYNC.RECONVERGENT B4 ;  /* 0x0000000000047941 */ /* 0x003fea0003800200 */
.L_x_102:
[----:B------:R-:W0:Y:S01]  /*4dd0*/  LDS R18, [R10+0x280] ;  /* 0x000280000a127984 */ /* 0x000e220000000800 */
[----:B------:R-:W-:Y:S01]  /*4de0*/  IMAD R9, R6, UR4, R9 ;  /* 0x0000000406097c24 */ /* 0x000fe2000f8e0209 */
[----:B------:R-:W1:Y:S01]  /*4df0*/  MUFU.RCP R16, R5 ;  /* 0x0000000500107308 */ /* 0x000e620000001000 */
[----:B------:R-:W-:Y:S01]  /*4e00*/  FSEL R11, R11, RZ, P2 ;  /* 0x000000ff0b0b7208 */ /* 0x000fe20001000000 */
[----:B------:R-:W-:Y:S02]  /*4e10*/  BSSY.RECONVERGENT B4, `(.L_x_104) ;  /* 0x0000012000047945 */ /* 0x000fe40003800200 */
[C---:B------:R-:W-:Y:S02]  /*4e20*/  IADD3 R2, P0, PT, R9.reuse, R40, RZ ;  /* 0x0000002809027210 */ /* 0x040fe40007f1e0ff */
[----:B------:R-:W-:Y:S02]  /*4e30*/  F2FP.F16.F32.PACK_AB R11, RZ, R11 ;  /* 0x0000000bff0b723e */ /* 0x000fe400000000ff */
[----:B------:R-:W-:-:S02]  /*4e40*/  LEA.HI.X.SX32 R13, R9, R3, 0x1, P0 ;  /* 0x00000003090d7211 */ /* 0x000fc400000f0eff */
[C---:B------:R-:W-:Y:S02]  /*4e50*/  LEA R12, P0, R2.reuse, UR8, 0x1 ;  /* 0x00000008020c7c11 */ /* 0x040fe4000f8008ff */
[----:B------:R-:W-:Y:S02]  /*4e60*/  PRMT R17, R11, 0x7610, R17 ;  /* 0x000076100b117816 */ /* 0x000fe40000000011 */
[----:B------:R-:W-:Y:S01]  /*4e70*/  LEA.HI.X R13, R2, UR9, R13, 0x1, P0 ;  /* 0x00000009020d7c11 */ /* 0x000fe200080f0c0d */
[----:B-1----:R-:W-:-:S04]  /*4e80*/  FFMA R11, -R5, R16, 1 ;  /* 0x3f800000050b7423 */ /* 0x002fc80000000110 */
[----:B------:R1:W-:Y:S01]  /*4e90*/  STG.E.U16 desc[UR12][R12.64], R17 ;  /* 0x000000110c007986 */ /* 0x0003e2000c10150c */
[----:B------:R-:W-:Y:S02]  /*4ea0*/  FFMA R2, R16, R11, R16 ;  /* 0x0000000b10027223 */ /* 0x000fe40000000010 */
[----:B0-----:R-:W0:Y:S02]  /*4eb0*/  FCHK P0, R18, R5 ;  /* 0x0000000512007302 */ /* 0x001e240000000000 */
[----:B------:R-:W-:-:S04]  /*4ec0*/  FFMA R11, R2, R18, RZ ;  /* 0x00000012020b7223 */ /* 0x000fc800000000ff */
[----:B------:R-:W-:-:S04]  /*4ed0*/  FFMA R16, -R5, R11, R18 ;  /* 0x0000000b05107223 */ /* 0x000fc80000000112 */
[----:B------:R-:W-:Y:S01]  /*4ee0*/  FFMA R2, R2, R16, R11 ;  /* 0x0000001002027223 */ /* 0x000fe2000000000b */
[----:B01----:R-:W-:Y:S06]  /*4ef0*/  @!P0 BRA `(.L_x_105) ;  /* 0x00000000000c8947 */ /* 0x003fec0003800000 */
[----:B------:R-:W-:Y:S02]  /*4f00*/  MOV R2, R18 ;  /* 0x0000001200027202 */ /* 0x000fe40000000f00 */
[----:B------:R-:W-:-:S07]  /*4f10*/  MOV R12, 0x4f30 ;  /* 0x00004f30000c7802 */ /* 0x000fce0000000f00 */
[----:B------:R-:W-:Y:S05]  /*4f20*/  CALL.REL.NOINC `($__internal_0_$__cuda_sm3x_div_rn_noftz_f32_slowpath) ;  /* 0x0000000c000c7944 */ /* 0x000fea0003c00000 */
.L_x_105:
[----:B------:R-:W-:Y:S05]  /*4f30*/  BSYNC.RECONVERGENT B4 ;  /* 0x0000000000047941 */ /* 0x000fea0003800200 */
.L_x_104:
[----:B------:R-:W0:Y:S01]  /*4f40*/  LDS R18, [R10+0x300] ;  /* 0x000300000a127984 */ /* 0x000e220000000800 */
[----:B------:R-:W-:Y:S01]  /*4f50*/  VIADD R11, R9, 0x20 ;  /* 0x00000020090b7836 */ /* 0x000fe20000000000 */
        /* <DEDUP_REMOVED lines=20> */
.L_x_107:
[----:B------:R-:W-:Y:S05]  /*50a0*/  BSYNC.RECONVERGENT B4 ;  /* 0x0000000000047941 */ /* 0x000fea0003800200 */
.L_x_106:
        /* <DEDUP_REMOVED lines=8> */
[----:B------:R-:W-:-:S04]  /*5130*/  LEA R12, P0, R13, UR8, 0x1 ;  /* 0x000000080d0c7c11 */ /* 0x000fc8000f8008ff */
[--C-:B------:R-:W-:Y:S02]  /*5140*/  LEA.HI.X R13, R13, UR9, R16.reuse, 0x1, P0 ;  /* 0x000000090d0d7c11 */ /* 0x100fe400080f0c10 */
[----:B------:R-:W-:Y:S01]  /*5150*/  PRMT R16, R2, 0x7610, R16 ;  /* 0x0000761002107816 */ /* 0x000fe20000000010 */
[----:B-1----:R-:W-:-:S04]  /*5160*/  FFMA R11, -R5, R20, 1 ;  /* 0x3f800000050b7423 */ /* 0x002fc80000000114 */
[----:B------:R1:W-:Y:S01]  /*5170*/  STG.E.U16 desc[UR12][R12.64], R16 ;  /* 0x000000100c007986 */ /* 0x0003e2000c10150c */
[----:B------:R-:W-:Y:S01]  /*5180*/  FFMA R2, R20, R11, R20 ;  /* 0x0000000b14027223 */ /* 0x000fe20000000014 */
[----:B0-----:R-:W0:Y:S03]  /*5190*/  FCHK P0, R18, R5 ;  /* 0x0000000512007302 */ /* 0x001e260000000000 */
[----:B------:R-:W-:-:S04]  /*51a0*/  FFMA R10, R2, R18, RZ ;  /* 0x00000012020a7223 */ /* 0x000fc800000000ff */
[----:B------:R-:W-:-:S04]  /*51b0*/  FFMA R11, -R5, R10, R18 ;  /* 0x0000000a050b7223 */ /* 0x000fc80000000112 */
[----:B------:R-:W-:Y:S01]  /*51c0*/  FFMA R2, R2, R11, R10 ;  /* 0x0000000b02027223 */ /* 0x000fe2000000000a */
[----:B01----:R-:W-:Y:S06]  /*51d0*/  @!P0 BRA `(.L_x_109) ;  /* 0x00000000000c8947 */ /* 0x003fec0003800000 */
[----:B------:R-:W-:Y:S02]  /*51e0*/  MOV R2, R18 ;  /* 0x0000001200027202 */ /* 0x000fe40000000f00 */
[----:B------:R-:W-:-:S07]  /*51f0*/  MOV R12, 0x5210 ;  /* 0x00005210000c7802 */ /* 0x000fce0000000f00 */
[----:B------:R-:W-:Y:S05]  /*5200*/  CALL.REL.NOINC `($__internal_0_$__cuda_sm3x_div_rn_noftz_f32_slowpath) ;  /* 0x0000000800547944 */ /* 0x000fea0003c00000 */
.L_x_109:
[----:B------:R-:W-:Y:S05]  /*5210*/  BSYNC.RECONVERGENT B4 ;  /* 0x0000000000047941 */ /* 0x000fea0003800200 */
.L_x_108:
[----:B------:R-:W-:Y:S01]  /*5220*/  VIADD R9, R9, 0x60 ;  /* 0x0000006009097836 */ /* 0x000fe20000000000 */
[----:B------:R-:W-:Y:S02]  /*5230*/  FSEL R2, R2, RZ, P2 ;  /* 0x000000ff02027208 */ /* 0x000fe40001000000 */
[----:B------:R-:W-:Y:S02]  /*5240*/  IADD3 R8, PT, PT, R8, 0x4, RZ ;  /* 0x0000000408087810 */ /* 0x000fe40007ffe0ff */
[C---:B------:R-:W-:Y:S02]  /*5250*/  IADD3 R11, P0, PT, R9.reuse, R40, RZ ;  /* 0x00000028090b7210 */ /* 0x040fe40007f1e0ff */
[----:B------:R-:W-:Y:S02]  /*5260*/  F2FP.F16.F32.PACK_AB R2, RZ, R2 ;  /* 0x00000002ff02723e */ /* 0x000fe400000000ff */
[----:B------:R-:W-:Y:S02]  /*5270*/  LEA.HI.X.SX32 R12, R9, R3, 0x1, P0 ;  /* 0x00000003090c7211 */ /* 0x000fe400000f0eff */
[----:B------:R-:W-:-:S04]  /*5280*/  LEA R10, P0, R11, UR8, 0x1 ;  /* 0x000000080b0a7c11 */ /* 0x000fc8000f8008ff */
[----:B------:R-:W-:Y:S02]  /*5290*/  LEA.HI.X R11, R11, UR9, R12, 0x1, P0 ;  /* 0x000000090b0b7c11 */ /* 0x000fe400080f0c0c */
[----:B------:R-:W-:-:S03]  /*52a0*/  ISETP.NE.AND P0, PT, R8, R4, PT ;  /* 0x000000040800720c */ /* 0x000fc60003f05270 */
[----:B------:R3:W-:Y:S10]  /*52b0*/  STG.E.U16 desc[UR12][R10.64], R2 ;  /* 0x000000020a007986 */ /* 0x0007f4000c10150c */
[----:B------:R-:W-:Y:S05]  /*52c0*/  @P0 BRA `(.L_x_110) ;  /* 0xfffffff800780947 */ /* 0x000fea000383ffff */
[----:B------:R-:W-:Y:S05]  /*52d0*/  BSYNC.RECONVERGENT B3 ;  /* 0x0000000000037941 */ /* 0x000fea0003800200 */
.L_x_101:
[----:B------:R-:W-:-:S07]  /*52e0*/  IMAD.MOV.U32 R8, RZ, RZ, R4 ;  /* 0x000000ffff087224 */ /* 0x000fce00078e0004 */
.L_x_100:
[----:B01----:R-:W-:Y:S05]  /*52f0*/  BSYNC.RECONVERGENT B2 ;  /* 0x0000000000027941 */ /* 0x003fea0003800200 */
.L_x_99:
[----:B------:R-:W-:Y:S01]  /*5300*/  ISETP.NE.AND P0, PT, R15, RZ, PT ;  /* 0x000000ff0f00720c */ /* 0x000fe20003f05270 */
[----:B------:R-:W-:-:S12]  /*5310*/  BSSY.RECONVERGENT B2, `(.L_x_111) ;  /* 0x0000059000027945 */ /* 0x000fd80003800200 */
[----:B------:R-:W-:Y:S05]  /*5320*/  @!P0 BRA `(.L_x_112) ;  /* 0x00000004005c8947 */ /* 0x000fea0003800000 */
[----:B------:R-:W-:Y:S01]  /*5330*/  ISETP.NE.AND P0, PT, R15, 0x1, PT ;  /* 0x000000010f00780c */ /* 0x000fe20003f05270 */
[----:B------:R-:W-:-:S12]  /*5340*/  BSSY.RECONVERGENT B3, `(.L_x_113) ;  /* 0x0000037000037945 */ /* 0x000fd80003800200 */
[----:B------:R-:W-:Y:S05]  /*5350*/  @!P0 BRA `(.L_x_114) ;  /* 0x0000000000d48947 */ /* 0x000fea0003800000 */
[----:B------:R-:W-:Y:S01]  /*5360*/  LEA R9, R8, R35, 0x5 ;  /* 0x0000002308097211 */ /* 0x000fe200078e28ff */
[----:B--23--:R-:W0:Y:S01]  /*5370*/  MUFU.RCP R2, R5 ;  /* 0x0000000500027308 */ /* 0x00ce220000001000 */
[----:B------:R-:W-:Y:S01]  /*5380*/  BSSY.RECONVERGENT B4, `(.L_x_115) ;  /* 0x000000f000047945 */ /* 0x000fe20003800200 */
[----:B------:R-:W-:Y:S02]  /*5390*/  FSETP.GT.AND P2, PT, R5, RZ, PT ;  /* 0x000000ff0500720b */ /* 0x000fe40003f44000 */
[----:B------:R-:W-:-:S05]  /*53a0*/  IMAD.IADD R10, R7, 0x1, R9 ;  /* 0x00000001070a7824 */ /* 0x000fca00078e0209 */
[----:B------:R-:W-:-:S05]  /*53b0*/  LEA R10, R10, UR6, 0x2 ;  /* 0x000000060a0a7c11 */ /* 0x000fca000f8e10ff */
[----:B------:R-:W1:Y:S01]  /*53c0*/  LDS R16, [R10+0x200] ;  /* 0x000200000a107984 */ /* 0x000e620000000800 */
[----:B0-----:R-:W-:-:S04]  /*53d0*/  FFMA R11, -R5, R2, 1 ;  /* 0x3f800000050b7423 */ /* 0x001fc80000000102 */
[----:B------:R-:W-:Y:S01]  /*53e0*/  FFMA R2, R2, R11, R2 ;  /* 0x0000000b02027223 */ /* 0x000fe20000000002 */
[----:B-1----:R-:W0:Y:S03]  /*53f0*/  FCHK P0, R16, R5 ;  /* 0x0000000510007302 */ /* 0x002e260000000000 */
[----:B------:R-:W-:-:S04]  /*5400*/  FFMA R11, R2, R16, RZ ;  /* 0x00000010020b7223 */ /* 0x000fc800000000ff */
[----:B----4-:R-:W-:-:S04]  /*5410*/  FFMA R12, -R5, R11, R16 ;  /* 0x0000000b050c7223 */ /* 0x010fc80000000110 */
[----:B------:R-:W-:Y:S01]  /*5420*/  FFMA R2, R2, R12, R11 ;  /* 0x0000000c02027223 */ /* 0x000fe2000000000b */
[----:B0-----:R-:W-:Y:S06]  /*5430*/  @!P0 BRA `(.L_x_116) ;  /* 0x00000000000c8947 */ /* 0x001fec0003800000 */
[----:B------:R-:W-:Y:S02]  /*5440*/  MOV R2, R16 ;  /* 0x0000001000027202 */ /* 0x000fe40000000f00 */
[----:B------:R-:W-:-:S07]  /*5450*/  MOV R12, 0x5470 ;  /* 0x00005470000c7802 */ /* 0x000fce0000000f00 */
[----:B------:R-:W-:Y:S05]  /*5460*/  CALL.REL.NOINC `($__internal_0_$__cuda_sm3x_div_rn_noftz_f32_slowpath) ;  /* 0x0000000400bc7944 */ /* 0x000fea0003c00000 */
.L_x_116:
[----:B------:R-:W-:Y:S05]  /*5470*/  BSYNC.RECONVERGENT B4 ;  /* 0x0000000000047941 */ /* 0x000fea0003800200 */
.L_x_115:
[----:B------:R-:W0:Y:S01]  /*5480*/  LDCU UR7, c[0x0][0x3ac] ;  /* 0x00007580ff0777ac */ /* 0x000e220008000800 */
[----:B------:R-:W1:Y:S01]  /*5490*/  LDS R18, [R10+0x280] ;  /* 0x000280000a127984 */ /* 0x000e620000000800 */
[----:B------:R-:W2:Y:S01]  /*54a0*/  MUFU.RCP R20, R5 ;  /* 0x0000000500147308 */ /* 0x000ea20000001000 */
[----:B------:R-:W-:Y:S01]  /*54b0*/  FSEL R2, R2, RZ, P2 ;  /* 0x000000ff02027208 */ /* 0x000fe20001000000 */
[----:B------:R-:W3:Y:S01]  /*54c0*/  LDCU.64 UR10, c[0x0][0x398] ;  /* 0x00007300ff0a77ac */ /* 0x000ee20008000a00 */
[----:B------:R-:W-:Y:S02]  /*54d0*/  BSSY.RECONVERGENT B4, `(.L_x_117) ;  /* 0x0000013000047945 */ /* 0x000fe40003800200 */
[----:B------:R-:W-:Y:S01]  /*54e0*/  F2FP.F16.F32.PACK_AB R2, RZ, R2 ;  /* 0x00000002ff02723e */ /* 0x000fe200000000ff */
[----:B0-----:R-:W-:-:S05]  /*54f0*/  IMAD R9, R6, UR7, R9 ;  /* 0x0000000706097c24 */ /* 0x001fca000f8e0209 */
[----:B------:R-:W-:-:S04]  /*5500*/  IADD3 R11, P0, PT, R9, R40, RZ ;  /* 0x00000028090b7210 */ /* 0x000fc80007f1e0ff */
[----:B------:R-:W-:Y:S02]  /*5510*/  LEA.HI.X.SX32 R16, R9, R3, 0x1, P0 ;  /* 0x0000000309107211 */ /* 0x000fe400000f0eff */
[----:B---3--:R-:W-:-:S04]  /*5520*/  LEA R12, P0, R11, UR10, 0x1 ;  /* 0x0000000a0b0c7c11 */ /* 0x008fc8000f8008ff */
[--C-:B------:R-:W-:Y:S01]  /*5530*/  LEA.HI.X R13, R11, UR11, R16.reuse, 0x1, P0 ;  /* 0x0000000b0b0d7c11 */ /* 0x100fe200080f0c10 */
[----:B--2---:R-:W-:Y:S01]  /*5540*/  FFMA R11, -R5, R20, 1 ;  /* 0x3f800000050b7423 */ /* 0x004fe20000000114 */
[----:B------:R-:W-:-:S03]  /*5550*/  PRMT R16, R2, 0x7610, R16 ;  /* 0x0000761002107816 */ /* 0x000fc60000000010 */
[----:B------:R-:W-:Y:S02]  /*5560*/  FFMA R2, R20, R11, R20 ;  /* 0x0000000b14027223 */ /* 0x000fe40000000014 */
[----:B------:R0:W-:Y:S01]  /*5570*/  STG.E.U16 desc[UR12][R12.64], R16 ;  /* 0x000000100c007986 */ /* 0x0001e2000c10150c */
[----:B-1----:R-:W1:Y:S01]  /*5580*/  FCHK P0, R18, R5 ;  /* 0x0000000512007302 */ /* 0x002e620000000000 */
[----:B------:R-:W-:-:S04]  /*5590*/  FFMA R10, R2, R18, RZ ;  /* 0x00000012020a7223 */ /* 0x000fc800000000ff */
[----:B------:R-:W-:-:S04]  /*55a0*/  FFMA R11, -R5, R10, R18 ;  /* 0x0000000a050b7223 */ /* 0x000fc80000000112 */
[----:B------:R-:W-:Y:S01]  /*55b0*/  FFMA R2, R2, R11, R10 ;  /* 0x0000000b02027223 */ /* 0x000fe2000000000a */
[----:B01----:R-:W-:Y:S06]  /*55c0*/  @!P0 BRA `(.L_x_118) ;  /* 0x00000000000c8947 */ /* 0x003fec0003800000 */
[----:B------:R-:W-:Y:S01]  /*55d0*/  IMAD.MOV.U32 R2, RZ, RZ, R18 ;  /* 0x000000ffff027224 */ /* 0x000fe200078e0012 */
[----:B------:R-:W-:-:S07]  /*55e0*/  MOV R12, 0x5600 ;  /* 0x00005600000c7802 */ /* 0x000fce0000000f00 */
[----:B------:R-:W-:Y:S05]  /*55f0*/  CALL.REL.NOINC `($__internal_0_$__cuda_sm3x_div_rn_noftz_f32_slowpath) ;  /* 0x0000000400587944 */ /* 0x000fea0003c00000 */
.L_x_118:
[----:B------:R-:W-:Y:S05]  /*5600*/  BSYNC.RECONVERGENT B4 ;  /* 0x0000000000047941 */ /* 0x000fea0003800200 */
.L_x_117:
[----:B------:R-:W0:Y:S01]  /*5610*/  LDCU.64 UR10, c[0x0][0x398] ;  /* 0x00007300ff0a77ac */ /* 0x000e220008000a00 */
[----:B------:R-:W-:Y:S01]  /*5620*/  IADD3 R9, PT, PT, R9, 0x20, RZ ;  /* 0x0000002009097810 */ /* 0x000fe20007ffe0ff */
[----:B------:R-:W-:Y:S01]  /*5630*/  VIADD R8, R8, 0x2 ;  /* 0x0000000208087836 */ /* 0x000fe20000000000 */
[----:B------:R-:W-:Y:S02]  /*5640*/  FSEL R2, R2, RZ, P2 ;  /* 0x000000ff02027208 */ /* 0x000fe40001000000 */
[C---:B------:R-:W-:Y:S02]  /*5650*/  IADD3 R11, P0, PT, R9.reuse, R40, RZ ;  /* 0x00000028090b7210 */ /* 0x040fe40007f1e0ff */
[----:B------:R-:W-:Y:S02]  /*5660*/  F2FP.F16.F32.PACK_AB R2, RZ, R2 ;  /* 0x00000002ff02723e */ /* 0x000fe400000000ff */
[----:B------:R-:W-:Y:S02]  /*5670*/  LEA.HI.X.SX32 R12, R9, R3, 0x1, P0 ;  /* 0x00000003090c7211 */ /* 0x000fe400000f0eff */
[----:B0-----:R-:W-:-:S04]  /*5680*/  LEA R10, P0, R11, UR10, 0x1 ;  /* 0x0000000a0b0a7c11 */ /* 0x001fc8000f8008ff */
[----:B------:R-:W-:-:S05]  /*5690*/  LEA.HI.X R11, R11, UR11, R12, 0x1, P0 ;  /* 0x0000000b0b0b7c11 */ /* 0x000fca00080f0c0c */
[----:B------:R0:W-:Y:S04]  /*56a0*/  STG.E.U16 desc[UR12][R10.64], R2 ;  /* 0x000000020a007986 */ /* 0x0001e8000c10150c */
.L_x_114:
[----:B------:R-:W-:Y:S05]  /*56b0*/  BSYNC.RECONVERGENT B3 ;  /* 0x0000000000037941 */ /* 0x000fea0003800200 */
.L_x_113:
[----:B------:R-:W-:-:S13]  /*56c0*/  LOP3.LUT P0, RZ, R32, 0x1, RZ, 0xc0, !PT ;  /* 0x0000000120ff7812 */ /* 0x000fda000780c0ff */
[----:B------:R-:W-:Y:S05]  /*56d0*/  @!P0 BRA `(.L_x_112) ;  /* 0x0000000000708947 */ /* 0x000fea0003800000 */
[----:B------:R-:W-:Y:S01]  /*56e0*/  LEA R8, R8, R35, 0x5 ;  /* 0x0000002308087211 */ /* 0x000fe200078e28ff */
[----:B0-23--:R-:W0:Y:S01]  /*56f0*/  MUFU.RCP R2, R5 ;  /* 0x0000000500027308 */ /* 0x00de220000001000 */
[----:B------:R-:W-:Y:S01]  /*5700*/  BSSY.RECONVERGENT B3, `(.L_x_119) ;  /* 0x000000f000037945 */ /* 0x000fe20003800200 */
[----:B------:R-:W-:Y:S02]  /*5710*/  FSETP.GT.AND P2, PT, R5, RZ, PT ;  /* 0x000000ff0500720b */ /* 0x000fe40003f44000 */
[----:B------:R-:W-:-:S05]  /*5720*/  IMAD.IADD R7, R7, 0x1, R8 ;  /* 0x0000000107077824 */ /* 0x000fca00078e0208 */
[----:B------:R-:W-:-:S05]  /*5730*/  LEA R7, R7, UR6, 0x2 ;  /* 0x0000000607077c11 */ /* 0x000fca000f8e10ff */
[----:B----4-:R-:W1:Y:S01]  /*5740*/  LDS R12, [R7+0x200] ;  /* 0x00020000070c7984 */ /* 0x010e620000000800 */
[----:B0-----:R-:W-:-:S04]  /*5750*/  FFMA R9, -R5, R2, 1 ;  /* 0x3f80000005097423 */ /* 0x001fc80000000102 */
[----:B------:R-:W-:Y:S01]  /*5760*/  FFMA R2, R2, R9, R2 ;  /* 0x0000000902027223 */ /* 0x000fe20000000002 */
[----:B-1----:R-:W0:Y:S03]  /*5770*/  FCHK P0, R12, R5 ;  /* 0x000000050c007302 */ /* 0x002e260000000000 */
[----:B------:R-:W-:-:S04]  /*5780*/  FFMA R9, R2, R12, RZ ;  /* 0x0000000c02097223 */ /* 0x000fc800000000ff */
[----:B------:R-:W-:-:S04]  /*5790*/  FFMA R10, -R5, R9, R12 ;  /* 0x00000009050a7223 */ /* 0x000fc8000000010c */
[----:B------:R-:W-:Y:S01]  /*57a0*/  FFMA R2, R2, R10, R9 ;  /* 0x0000000a02027223 */ /* 0x000fe20000000009 */
[----:B0-----:R-:W-:Y:S06]  /*57b0*/  @!P0 BRA `(.L_x_120) ;  /* 0x00000000000c8947 */ /* 0x001fec0003800000 */
[----:B------:R-:W-:Y:S02]  /*57c0*/  MOV R2, R12 ;  /* 0x0000000c00027202 */ /* 0x000fe40000000f00 */
[----:B------:R-:W-:-:S07]  /*57d0*/  MOV R12, 0x57f0 ;  /* 0x000057f0000c7802 */ /* 0x000fce0000000f00 */
[----:B------:R-:W-:Y:S05]  /*57e0*/  CALL.REL.NOINC `($__internal_0_$__cuda_sm3x_div_rn_noftz_f32_slowpath) ;  /* 0x0000000000dc7944 */ /* 0x000fea0003c00000 */
.L_x_120:
[----:B------:R-:W-:Y:S05]  /*57f0*/  BSYNC.RECONVERGENT B3 ;  /* 0x0000000000037941 */ /* 0x000fea0003800200 */
.L_x_119:
[----:B------:R-:W0:Y:S01]  /*5800*/  LDCU UR7, c[0x0][0x3ac] ;  /* 0x00007580ff0777ac */ /* 0x000e220008000800 */
[----:B------:R-:W-:Y:S01]  /*5810*/  FSEL R2, R2, RZ, P2 ;  /* 0x000000ff02027208 */ /* 0x000fe20001000000 */
[----:B------:R-:W1:Y:S03]  /*5820*/  LDCU.64 UR10, c[0x0][0x398] ;  /* 0x00007300ff0a77ac */ /* 0x000e660008000a00 */
[----:B------:R-:W-:Y:S01]  /*5830*/  F2FP.F16.F32.PACK_AB R2, RZ, R2 ;  /* 0x00000002ff02723e */ /* 0x000fe200000000ff */
[----:B0-----:R-:W-:-:S05]  /*5840*/  IMAD R6, R6, UR7, R8 ;  /* 0x0000000706067c24 */ /* 0x001fca000f8e0208 */
[----:B------:R-:W-:-:S04]  /*5850*/  IADD3 R5, P0, PT, R6, R40, RZ ;  /* 0x0000002806057210 */ /* 0x000fc80007f1e0ff */
[----:B------:R-:W-:Y:S02]  /*5860*/  LEA.HI.X.SX32 R8, R6, R3, 0x1, P0 ;  /* 0x0000000306087211 */ /* 0x000fe400000f0eff */
[----:B-1----:R-:W-:-:S04]  /*5870*/  LEA R6, P0, R5, UR10, 0x1 ;  /* 0x0000000a05067c11 */ /* 0x002fc8000f8008ff */
[----:B------:R-:W-:-:S05]  /*5880*/  LEA.HI.X R7, R5, UR11, R8, 0x1, P0 ;  /* 0x0000000b05077c11 */ /* 0x000fca00080f0c08 */
[----:B------:R1:W-:Y:S04]  /*5890*/  STG.E.U16 desc[UR12][R6.64], R2 ;  /* 0x0000000206007986 */ /* 0x0003e8000c10150c */
.L_x_112:
[----:B------:R-:W-:Y:S05]  /*58a0*/  BSYNC.RECONVERGENT B2 ;  /* 0x0000000000027941 */ /* 0x000fea0003800200 */
.L_x_111:
[----:B------:R-:W-:-:S05]  /*58b0*/  VIADD R34, R34, 0x4 ;  /* 0x0000000422227836 */ /* 0x000fca0000000000 */
[----:B------:R-:W-:-:S13]  /*58c0*/  ISETP.GE.AND P0, PT, R34, R33, PT ;  /* 0x000000212200720c */ /* 0x000fda0003f06270 */
[----:B------:R-:W-:Y:S05]  /*58d0*/  @!P0 BRA `(.L_x_121) ;  /* 0xfffffff000cc8947 */ /* 0x000fea000383ffff */
[----:B------:R-:W-:Y:S05]  /*58e0*/  EXIT ;  /* 0x000000000000794d */ /* 0x000fea0003800000 */
.L_x_46:
[----:B------:R-:W-:Y:S01]  /*58f0*/  HFMA2 R19, -RZ, RZ, 0, 9.5367431640625e-07 ;  /* 0x00000010ff137431 */ /* 0x000fe200000001ff */
[----:B------:R-:W-:Y:S01]  /*5900*/  BSSY B0, `(.L_x_122) ;  /* 0x0000006000007945 */ /* 0x000fe20003800000 */
[----:B------:R-:W-:Y:S01]  /*5910*/  IMAD.MOV.U32 R20, RZ, RZ, 0x1f ;  /* 0x0000001fff147424 */ /* 0x000fe200078e00ff */
[----:B------:R-:W-:-:S07]  /*5920*/  MOV R18, 0xffffffff ;  /* 0xffffffff00127802 */ /* 0x000fce0000000f00 */
[----:B-1-34-:R-:W-:Y:S05]  /*5930*/  WARPSYNC.COLLECTIVE R18, `(.L_x_123) ;  /* 0x0000000012087348 */ /* 0x01afea0003c00000 */
[----:B-1----:R0:W1:Y:S02]  /*5940*/  SHFL.BFLY P2, R16, R45, R19, R20 ;  /* 0x0c0000132d107389 */ /* 0x0020640000040014 */
[----:B01-34-:R-:W-:Y:S05]  /*5950*/  ENDCOLLECTIVE ;  /* 0x000000000000791b */ /* 0x01bfea0003800000 */
.L_x_123:
[----:B------:R-:W-:Y:S05]  /*5960*/  BSYNC B0 ;  /* 0x0000000000007941 */ /* 0x000fea0003800000 */
.L_x_122:
[----:B------:R-:W-:Y:S02]  /*5970*/  IMAD.MOV.U32 R12, RZ, RZ, R16 ;  /* 0x000000ffff0c7224 */ /* 0x000fe400078e0010 */
[----:B------:R-:W-:Y:S02]  /*5980*/  HFMA2 R20, -RZ, RZ, 0, 1.847743988037109375e-06 ;  /* 0x0000001fff147431 */ /* 0x000fe400000001ff */
[----:B------:R-:W-:Y:S02]  /*5990*/  IMAD.MOV.U32 R19, RZ, RZ, 0x8 ;  /* 0x00000008ff137424 */ /* 0x000fe400078e00ff */
[----:B------:R-:W-:Y:S01]  /*59a0*/  FADD R12, R12, R45 ;  /* 0x0000002d0c0c7221 */ /* 0x000fe20000000000 */
[----:B------:R-:W-:-:S04]  /*59b0*/  IMAD.MOV.U32 R18, RZ, RZ, -0x1 ;  /* 0xffffffffff127424 */ /* 0x000fc800078e00ff */
[----:B------:R-:W-:-:S07]  /*59c0*/  MOV R45, R12 ;  /* 0x0000000c002d7202 */ /* 0x000fce0000000f00 */
[----:B------:R-:W-:Y:S05]  /*59d0*/  WARPSYNC.COLLECTIVE R18, `(.L_x_124) ;  /* 0x0000000012087348 */ /* 0x000fea0003c00000 */
[----:B------:R0:W1:Y:S02]  /*59e0*/  SHFL.BFLY P2, R16, R45, R19, R20 ;  /* 0x0c0000132d107389 */ /* 0x0000640000040014 */
[----:B01----:R-:W-:Y:S05]  /*59f0*/  ENDCOLLECTIVE ;  /* 0x000000000000791b */ /* 0x003fea0003800000 */
.L_x_124:
[----:B------:R-:W-:Y:S01]  /*5a00*/  HFMA2 R19, -RZ, RZ, 0, 2.384185791015625e-07 ;  /* 0x00000004ff137431 */ /* 0x000fe200000001ff */
[----:B------:R-:W-:-:S05]  /*5a10*/  MOV R15, R16 ;  /* 0x00000010000f7202 */ /* 0x000fca0000000f00 */
[----:B------:R-:W-:-:S04]  /*5a20*/  FADD R15, R12, R15 ;  /* 0x0000000f0c0f7221 */ /* 0x000fc80000000000 */
[----:B------:R-:W-:-:S07]  /*5a30*/  IMAD.MOV.U32 R45, RZ, RZ, R15 ;  /* 0x000000ffff2d7224 */ /* 0x000fce00078e000f */
[----:B------:R-:W-:Y:S05]  /*5a40*/  WARPSYNC.COLLECTIVE R18, `(.L_x_125) ;  /* 0x0000000012087348 */ /* 0x000fea0003c00000 */
[----:B------:R0:W1:Y:S02]  /*5a50*/  SHFL.BFLY P2, R16, R45, R19, R20 ;  /* 0x0c0000132d107389 */ /* 0x0000640000040014 */
[----:B01----:R-:W-:Y:S05]  /*5a60*/  ENDCOLLECTIVE ;  /* 0x000000000000791b */ /* 0x003fea0003800000 */
.L_x_125:
[----:B------:R-:W-:Y:S02]  /*5a70*/  IMAD.MOV.U32 R19, RZ, RZ, 0x2 ;  /* 0x00000002ff137424 */ /* 0x000fe400078e00ff */
[----:B------:R-:W-:-:S04]  /*5a80*/  IMAD.MOV.U32 R14, RZ, RZ, R16 ;  /* 0x000000ffff0e7224 */ /* 0x000fc800078e0010 */
[----:B------:R-:W-:-:S05]  /*5a90*/  FADD R14, R15, R14 ;  /* 0x0000000e0f0e7221 */ /* 0x000fca0000000000 */
[----:B------:R-:W-:-:S07]  /*5aa0*/  MOV R45, R14 ;  /* 0x0000000e002d7202 */ /* 0x000fce0000000f00 */
[----:B------:R-:W-:Y:S05]  /*5ab0*/  WARPSYNC.COLLECTIVE R18, `(.L_x_126) ;  /* 0x0000000012087348 */ /* 0x000fea0003c00000 */
[----:B------:R0:W1:Y:S02]  /*5ac0*/  SHFL.BFLY P2, R16, R45, R19, R20 ;  /* 0x0c0000132d107389 */ /* 0x0000640000040014 */
[----:B01----:R-:W-:Y:S05]  /*5ad0*/  ENDCOLLECTIVE ;  /* 0x000000000000791b */ /* 0x003fea0003800000 */
.L_x_126:
[----:B------:R-:W-:Y:S01]  /*5ae0*/  HFMA2 R19, -RZ, RZ, 0, 5.9604644775390625e-08 ;  /* 0x00000001ff137431 */ /* 0x000fe200000001ff */
[----:B------:R-:W-:-:S05]  /*5af0*/  MOV R17, R16 ;  /* 0x0000001000117202 */ /* 0x000fca0000000f00 */
[----:B------:R-:W-:-:S04]  /*5b00*/  FADD R17, R14, R17 ;  /* 0x000000110e117221 */ /* 0x000fc80000000000 */
[----:B------:R-:W-:-:S07]  /*5b10*/  IMAD.MOV.U32 R45, RZ, RZ, R17 ;  /* 0x000000ffff2d7224 */ /* 0x000fce00078e0011 */
[----:B------:R-:W-:Y:S05]  /*5b20*/  WARPSYNC.COLLECTIVE R18, `(.L_x_127) ;  /* 0x0000000012087348 */ /* 0x000fea0003c00000 */
[----:B------:R0:W1:Y:S02]  /*5b30*/  SHFL.BFLY P2, R16, R45, R19, R20 ;  /* 0x0c0000132d107389 */ /* 0x0000640000040014 */
[----:B01----:R-:W-:Y:S05]  /*5b40*/  ENDCOLLECTIVE ;  /* 0x000000000000791b */ /* 0x003fea0003800000 */
.L_x_127:
[----:B------:R-:W-:Y:S05]  /*5b50*/  BRA `(.L_x_128) ;  /* 0xffffffc800e07947 */ /* 0x000fea000383ffff */
        .weak           $__internal_0_$__cuda_sm3x_div_rn_noftz_f32_slowpath
        .type           $__internal_0_$__cuda_sm3x_div_rn_noftz_f32_slowpath,@function
        .size           $__internal_0_$__cuda_sm3x_div_rn_noftz_f32_slowpath,(.L_x_141 - $__internal_0_$__cuda_sm3x_div_rn_noftz_f32_slowpath)
$__internal_0_$__cuda_sm3x_div_rn_noftz_f32_slowpath:
[--C-:B------:R-:W-:Y:S01]  /*5b60*/  SHF.R.U32.HI R13, RZ, 0x17, R5.reuse ;  /* 0x00000017ff0d7819 */ /* 0x100fe20000011605 */
[----:B------:R-:W-:Y:S01]  /*5b70*/  BSSY.RECONVERGENT B0, `(.L_x_129) ;  /* 0x0000063000007945 */ /* 0x000fe20003800200 */
[----:B------:R-:W-:Y:S02]  /*5b80*/  SHF.R.U32.HI R11, RZ, 0x17, R2 ;  /* 0x00000017ff0b7819 */ /* 0x000fe40000011602 */
[----:B------:R-:W-:Y:S02]  /*5b90*/  LOP3.LUT R20, R13, 0xff, RZ, 0xc0, !PT ;  /* 0x000000ff0d147812 */ /* 0x000fe400078ec0ff */
[----:B------:R-:W-:Y:S01]  /*5ba0*/  LOP3.LUT R18, R11, 0xff, RZ, 0xc0, !PT ;  /* 0x000000ff0b127812 */ /* 0x000fe200078ec0ff */
[----:B------:R-:W-:Y:S02]  /*5bb0*/  IMAD.MOV.U32 R11, RZ, RZ, R5 ;  /* 0x000000ffff0b7224 */ /* 0x000fe400078e0005 */
[----:B------:R-:W-:Y:S01]  /*5bc0*/  VIADD R17, R20, 0xffffffff ;  /* 0xffffffff14117836 */ /* 0x000fe20000000000 */
[----:B------:R-:W-:-:S04]  /*5bd0*/  IADD3 R16, PT, PT, R18, -0x1, RZ ;  /* 0xffffffff12107810 */ /* 0x000fc80007ffe0ff */
[----:B------:R-:W-:-:S04]  /*5be0*/  ISETP.GT.U32.AND P0, PT, R17, 0xfd, PT ;  /* 0x000000fd1100780c */ /* 0x000fc80003f04070 */
[----:B------:R-:W-:-:S13]  /*5bf0*/  ISETP.GT.U32.OR P0, PT, R16, 0xfd, P0 ;  /* 0x000000fd1000780c */ /* 0x000fda0000704470 */
[----:B------:R-:W-:Y:S01]  /*5c00*/  @!P0 MOV R13, RZ ;  /* 0x000000ff000d8202 */ /* 0x000fe20000000f00 */
[----:B------:R-:W-:Y:S06]  /*5c10*/  @!P0 BRA `(.L_x_130) ;  /* 0x00000000005c8947 */ /* 0x000fec0003800000 */
[----:B------:R-:W-:Y:S02]  /*5c20*/  FSETP.GTU.FTZ.AND P0, PT, |R2|, +INF , PT ;  /* 0x7f8000000200780b */ /* 0x000fe40003f1c200 */
[----:B------:R-:W-:-:S04]  /*5c30*/  FSETP.GTU.FTZ.AND P1, PT, |R5|, +INF , PT ;  /* 0x7f8000000500780b */ /* 0x000fc80003f3c200 */
[----:B------:R-:W-:-:S13]  /*5c40*/  PLOP3.LUT P0, PT, P0, P1, PT, 0xf8, 0x8f ;  /* 0x00000000008f781c */ /* 0x000fda0000703f70 */
[----:B------:R-:W-:Y:S05]  /*5c50*/  @P0 BRA `(.L_x_131) ;  /* 0x00000004004c0947 */ /* 0x000fea0003800000 */
[----:B------:R-:W-:-:S13]  /*5c60*/  LOP3.LUT P0, RZ, R11, 0x7fffffff, R2, 0xc8, !PT ;  /* 0x7fffffff0bff7812 */ /* 0x000fda000780c802 */
[----:B------:R-:W-:Y:S05]  /*5c70*/  @!P0 BRA `(.L_x_132) ;  /* 0x00000004003c8947 */ /* 0x000fea0003800000 */
[C---:B------:R-:W-:Y:S02]  /*5c80*/  FSETP.NEU.FTZ.AND P3, PT, |R2|.reuse, +INF , PT ;  /* 0x7f8000000200780b */ /* 0x040fe40003f7d200 */
[----:B------:R-:W-:Y:S02]  /*5c90*/  FSETP.NEU.FTZ.AND P1, PT, |R5|, +INF , PT ;  /* 0x7f8000000500780b */ /* 0x000fe40003f3d200 */
[----:B------:R-:W-:-:S11]  /*5ca0*/  FSETP.NEU.FTZ.AND P0, PT, |R2|, +INF , PT ;  /* 0x7f8000000200780b */ /* 0x000fd60003f1d200 */
[----:B------:R-:W-:Y:S05]  /*5cb0*/  @!P1 BRA !P3, `(.L_x_132) ;  /* 0x00000004002c9947 */ /* 0x000fea0005800000 */
[----:B------:R-:W-:-:S04]  /*5cc0*/  LOP3.LUT P3, RZ, R2, 0x7fffffff, RZ, 0xc0, !PT ;  /* 0x7fffffff02ff7812 */ /* 0x000fc8000786c0ff */
[----:B------:R-:W-:-:S13]  /*5cd0*/  PLOP3.LUT P1, PT, P1, P3, PT, 0x2f, 0xf2 ;  /* 0x0000000000f2781c */ /* 0x000fda0000f26577 */
[----:B------:R-:W-:Y:S05]  /*5ce0*/  @P1 BRA `(.L_x_133) ;  /* 0x0000000400181947 */ /* 0x000fea0003800000 */
[----:B------:R-:W-:-:S04]  /*5cf0*/  LOP3.LUT P1, RZ, R11, 0x7fffffff, RZ, 0xc0, !PT ;  /* 0x7fffffff0bff7812 */ /* 0x000fc8000782c0ff */
[----:B------:R-:W-:-:S13]  /*5d00*/  PLOP3.LUT P0, PT, P0, P1, PT, 0x2f, 0xf2 ;  /* 0x0000000000f2781c */ /* 0x000fda0000702577 */
[----:B------:R-:W-:Y:S05]  /*5d10*/  @P0 BRA `(.L_x_134) ;  /* 0x0000000400000947 */ /* 0x000fea0003800000 */
[----:B------:R-:W-:Y:S02]  /*5d20*/  ISETP.GE.AND P0, PT, R16, RZ, PT ;  /* 0x000000ff1000720c */ /* 0x000fe40003f06270 */
[----:B------:R-:W-:-:S11]  /*5d30*/  ISETP.GE.AND P1, PT, R17, RZ, PT ;  /* 0x000000ff1100720c */ /* 0x000fd60003f26270 */
[----:B------:R-:W-:Y:S01]  /*5d40*/  @P0 IMAD.MOV.U32 R13, RZ, RZ, RZ ;  /* 0x000000ffff0d0224 */ /* 0x000fe200078e00ff */
[----:B------:R-:W-:Y:S01]  /*5d50*/  @!P0 MOV R13, 0xffffffc0 ;  /* 0xffffffc0000d8802 */ /* 0x000fe20000000f00 */
[----:B------:R-:W-:Y:S01]  /*5d60*/  @!P0 FFMA R2, R2, 1.84467440737095516160e+19, RZ ;  /* 0x5f80000002028823 */ /* 0x000fe200000000ff */
[----:B------:R-:W-:-:S03]  /*5d70*/  @!P1 FFMA R11, R5, 1.84467440737095516160e+19, RZ ;  /* 0x5f800000050b9823 */ /* 0x000fc600000000ff */
[----:B------:R-:W-:-:S07]  /*5d80*/  @!P1 VIADD R13, R13, 0x40 ;  /* 0x000000400d0d9836 */ /* 0x000fce0000000000 */
.L_x_130:
[----:B------:R-:W-:Y:S01]  /*5d90*/  LEA R16, R20, 0xc0800000, 0x17 ;  /* 0xc080000014107811 */ /* 0x000fe200078eb8ff */
[----:B------:R-:W-:Y:S03]  /*5da0*/  BSSY.RECONVERGENT B1, `(.L_x_135) ;  /* 0x0000036000017945 */ /* 0x000fe60003800200 */
[----:B------:R-:W-:Y:S01]  /*5db0*/  IADD3 R16, PT, PT, -R16, R11, RZ ;  /* 0x0000000b10107210 */ /* 0x000fe20007ffe1ff */
[----:B------:R-:W-:-:S03]  /*5dc0*/  VIADD R11, R18, 0xffffff81 ;  /* 0xffffff81120b7836 */ /* 0x000fc60000000000 */
[----:B------:R0:W1:Y:S01]  /*5dd0*/  MUFU.RCP R17, R16 ;  /* 0x0000001000117308 */ /* 0x0000620000001000 */
[----:B------:R-:W-:Y:S01]  /*5de0*/  FADD.FTZ R19, -R16, -RZ ;  /* 0x800000ff10137221 */ /* 0x000fe20000010100 */
[C---:B------:R-:W-:Y:S01]  /*5df0*/  IMAD R2, R11.reuse, -0x800000, R2 ;  /* 0xff8000000b027824 */ /* 0x040fe200078e0202 */
[----:B0-----:R-:W-:-:S04]  /*5e00*/  IADD3 R16, PT, PT, R11, 0x7f, -R20 ;  /* 0x0000007f0b107810 */ /* 0x001fc80007ffe814 */
[----:B------:R-:W-:Y:S01]  /*5e10*/  IADD3 R16, PT, PT, R16, R13, RZ ;  /* 0x0000000d10107210 */ /* 0x000fe20007ffe0ff */
[----:B-1----:R-:W-:-:S04]  /*5e20*/  FFMA R18, R17, R19, 1 ;  /* 0x3f80000011127423 */ /* 0x002fc80000000013 */
[----:B------:R-:W-:-:S04]  /*5e30*/  FFMA R22, R17, R18, R17 ;  /* 0x0000001211167223 */ /* 0x000fc80000000011 */
[----:B------:R-:W-:-:S04]  /*5e40*/  FFMA R17, R2, R22, RZ ;  /* 0x0000001602117223 */ /* 0x000fc800000000ff */
[----:B------:R-:W-:-:S04]  /*5e50*/  FFMA R18, R19, R17, R2 ;  /* 0x0000001113127223 */ /* 0x000fc80000000002 */
[----:B------:R-:W-:-:S04]  /*5e60*/  FFMA R21, R22, R18, R17 ;  /* 0x0000001216157223 */ /* 0x000fc80000000011 */
[----:B------:R-:W-:-:S04]  /*5e70*/  FFMA R18, R19, R21, R2 ;  /* 0x0000001513127223 */ /* 0x000fc80000000002 */
[----:B------:R-:W-:-:S05]  /*5e80*/  FFMA R17, R22, R18, R21 ;  /* 0x0000001216117223 */ /* 0x000fca0000000015 */
[----:B------:R-:W-:-:S04]  /*5e90*/  SHF.R.U32.HI R2, RZ, 0x17, R17 ;  /* 0x00000017ff027819 */ /* 0x000fc80000011611 */
[----:B------:R-:W-:-:S05]  /*5ea0*/  LOP3.LUT R2, R2, 0xff, RZ, 0xc0, !PT ;  /* 0x000000ff02027812 */ /* 0x000fca00078ec0ff */
[----:B------:R-:W-:-:S05]  /*5eb0*/  IMAD.IADD R19, R2, 0x1, R16 ;  /* 0x0000000102137824 */ /* 0x000fca00078e0210 */
[----:B------:R-:W-:-:S04]  /*5ec0*/  IADD3 R2, PT, PT, R19, -0x1, RZ ;  /* 0xffffffff13027810 */ /* 0x000fc80007ffe0ff */
[----:B------:R-:W-:-:S13]  /*5ed0*/  ISETP.GE.U32.AND P0, PT, R2, 0xfe, PT ;  /* 0x000000fe0200780c */ /* 0x000fda0003f06070 */
[----:B------:R-:W-:Y:S05]  /*5ee0*/  @!P0 BRA `(.L_x_136) ;  /* 0x0000000000808947 */ /* 0x000fea0003800000 */
[----:B------:R-:W-:-:S13]  /*5ef0*/  ISETP.GT.AND P0, PT, R19, 0xfe, PT ;  /* 0x000000fe1300780c */ /* 0x000fda0003f04270 */
[----:B------:R-:W-:Y:S05]  /*5f00*/  @P0 BRA `(.L_x_137) ;  /* 0x00000000006c0947 */ /* 0x000fea0003800000 */
[----:B------:R-:W-:-:S13]  /*5f10*/  ISETP.GE.AND P0, PT, R19, 0x1, PT ;  /* 0x000000011300780c */ /* 0x000fda0003f06270 */
[----:B------:R-:W-:Y:S05]  /*5f20*/  @P0 BRA `(.L_x_138) ;  /* 0x0000000000740947 */ /* 0x000fea0003800000 */
[----:B------:R-:W-:Y:S02]  /*5f30*/  ISETP.GE.AND P0, PT, R19, -0x18, PT ;  /* 0xffffffe81300780c */ /* 0x000fe40003f06270 */
[----:B------:R-:W-:-:S11]  /*5f40*/  LOP3.LUT R17, R17, 0x80000000, RZ, 0xc0, !PT ;  /* 0x8000000011117812 */ /* 0x000fd600078ec0ff */
[----:B------:R-:W-:Y:S05]  /*5f50*/  @!P0 BRA `(.L_x_138) ;  /* 0x0000000000688947 */ /* 0x000fea0003800000 */
[CCC-:B------:R-:W-:Y:S01]  /*5f60*/  FFMA.RZ R2, R22.reuse, R18.reuse, R21.reuse ;  /* 0x0000001216027223 */ /* 0x1c0fe2000000c015 */
[C---:B------:R-:W-:Y:S02]  /*5f70*/  VIADD R16, R19.reuse, 0x20 ;  /* 0x0000002013107836 */ /* 0x040fe40000000000 */
[-CC-:B------:R-:W-:Y:S01]  /*5f80*/  FFMA.RM R11, R22, R18.reuse, R21.reuse ;  /* 0x00000012160b7223 */ /* 0x180fe20000004015 */
[C---:B------:R-:W-:Y:S02]  /*5f90*/  ISETP.NE.AND P3, PT, R19.reuse, RZ, PT ;  /* 0x000000ff1300720c */ /* 0x040fe40003f65270 */
[----:B------:R-:W-:Y:S01]  /*5fa0*/  LOP3.LUT R13, R2, 0x7fffff, RZ, 0xc0, !PT ;  /* 0x007fffff020d7812 */ /* 0x000fe200078ec0ff */
[----:B------:R-:W-:Y:S01]  /*5fb0*/  FFMA.RP R2, R22, R18, R21 ;  /* 0x0000001216027223 */ /* 0x000fe20000008015 */
[----:B------:R-:W-:Y:S02]  /*5fc0*/  ISETP.NE.AND P1, PT, R19, RZ, PT ;  /* 0x000000ff1300720c */ /* 0x000fe40003f25270 */
[----:B------:R-:W-:-:S02]  /*5fd0*/  LOP3.LUT R13, R13, 0x800000, RZ, 0xfc, !PT ;  /* 0x008000000d0d7812 */ /* 0x000fc400078efcff */
[----:B------:R-:W-:Y:S02]  /*5fe0*/  IADD3 R18, PT, PT, -R19, RZ, RZ ;  /* 0x000000ff13127210 */ /* 0x000fe40007ffe1ff */
[----:B------:R-:W-:Y:S02]  /*5ff0*/  SHF.L.U32 R16, R13, R16, RZ ;  /* 0x000000100d107219 */ /* 0x000fe400000006ff */
[----:B------:R-:W-:Y:S02]  /*6000*/  FSETP.NEU.FTZ.AND P0, PT, R2, R11, PT ;  /* 0x0000000b0200720b */ /* 0x000fe40003f1d000 */
[----:B------:R-:W-:Y:S02]  /*6010*/  SEL R2, R18, RZ, P3 ;  /* 0x000000ff12027207 */ /* 0x000fe40001800000 */
[----:B------:R-:W-:Y:S02]  /*6020*/  ISETP.NE.AND P1, PT, R16, RZ, P1 ;  /* 0x000000ff1000720c */ /* 0x000fe40000f25270 */
[----:B------:R-:W-:-:S02]  /*6030*/  SHF.R.U32.HI R2, RZ, R2, R13 ;  /* 0x00000002ff027219 */ /* 0x000fc4000001160d */
[----:B------:R-:W-:Y:S02]  /*6040*/  PLOP3.LUT P0, PT, P0, P1, PT, 0xf8, 0x8f ;  /* 0x00000000008f781c */ /* 0x000fe40000703f70 */
[----:B------:R-:W-:Y:S02]  /*6050*/  SHF.R.U32.HI R16, RZ, 0x1, R2 ;  /* 0x00000001ff107819 */ /* 0x000fe40000011602 */
[----:B------:R-:W-:-:S04]  /*6060*/  SEL R11, RZ, 0x1, !P0 ;  /* 0x00000001ff0b7807 */ /* 0x000fc80004000000 */
[----:B------:R-:W-:-:S04]  /*6070*/  LOP3.LUT R11, R11, 0x1, R16, 0xf8, !PT ;  /* 0x000000010b0b7812 */ /* 0x000fc800078ef810 */
[----:B------:R-:W-:-:S05]  /*6080*/  LOP3.LUT R11, R11, R2, RZ, 0xc0, !PT ;  /* 0x000000020b0b7212 */ /* 0x000fca00078ec0ff */
[----:B------:R-:W-:-:S05]  /*6090*/  IMAD.IADD R16, R16, 0x1, R11 ;  /* 0x0000000110107824 */ /* 0x000fca00078e020b */
[----:B------:R-:W-:Y:S01]  /*60a0*/  LOP3.LUT R17, R16, R17, RZ, 0xfc, !PT ;  /* 0x0000001110117212 */ /* 0x000fe200078efcff */
[----:B------:R-:W-:Y:S06]  /*60b0*/  BRA `(.L_x_138) ;  /* 0x0000000000107947 */ /* 0x000fec0003800000 */
.L_x_137:
[----:B------:R-:W-:-:S04]  /*60c0*/  LOP3.LUT R17, R17, 0x80000000, RZ, 0xc0, !PT ;  /* 0x8000000011117812 */ /* 0x000fc800078ec0ff */
[----:B------:R-:W-:Y:S01]  /*60d0*/  LOP3.LUT R17, R17, 0x7f800000, RZ, 0xfc, !PT ;  /* 0x7f80000011117812 */ /* 0x000fe200078efcff */
[----:B------:R-:W-:Y:S06]  /*60e0*/  BRA `(.L_x_138) ;  /* 0x0000000000047947 */ /* 0x000fec0003800000 */
.L_x_136:
[----:B------:R-:W-:-:S07]  /*60f0*/  LEA R17, R16, R17, 0x17 ;  /* 0x0000001110117211 */ /* 0x000fce00078eb8ff */
.L_x_138:
[----:B------:R-:W-:Y:S05]  /*6100*/  BSYNC.RECONVERGENT B1 ;  /* 0x0000000000017941 */ /* 0x000fea0003800200 */
.L_x_135:
[----:B------:R-:W-:Y:S05]  /*6110*/  BRA `(.L_x_139) ;  /* 0x0000000000207947 */ /* 0x000fea0003800000 */
.L_x_134:
[----:B------:R-:W-:-:S04]  /*6120*/  LOP3.LUT R2, R11, 0x80000000, R2, 0x48, !PT ;  /* 0x800000000b027812 */ /* 0x000fc800078e4802 */
[----:B------:R-:W-:Y:S01]  /*6130*/  LOP3.LUT R17, R2, 0x7f800000, RZ, 0xfc, !PT ;  /* 0x7f80000002117812 */ /* 0x000fe200078efcff */
[----:B------:R-:W-:Y:S06]  /*6140*/  BRA `(.L_x_139) ;  /* 0x0000000000147947 */ /* 0x000fec0003800000 */
.L_x_133:
[----:B------:R-:W-:Y:S01]  /*6150*/  LOP3.LUT R17, R11, 0x80000000, R2, 0x48, !PT ;  /* 0x800000000b117812 */ /* 0x000fe200078e4802 */
[----:B------:R-:W-:Y:S06]  /*6160*/  BRA `(.L_x_139) ;  /* 0x00000000000c7947 */ /* 0x000fec0003800000 */
.L_x_132:
[----:B------:R-:W0:Y:S01]  /*6170*/  MUFU.RSQ R17, -QNAN ;  /* 0xffc0000000117908 */ /* 0x000e220000001400 */
[----:B------:R-:W-:Y:S05]  /*6180*/  BRA `(.L_x_139) ;  /* 0x0000000000047947 */ /* 0x000fea0003800000 */
.L_x_131:
[----:B------:R-:W-:-:S07]  /*6190*/  FADD.FTZ R17, R2, R5 ;  /* 0x0000000502117221 */ /* 0x000fce0000010000 */
.L_x_139:
[----:B------:R-:W-:Y:S05]  /*61a0*/  BSYNC.RECONVERGENT B0 ;  /* 0x0000000000007941 */ /* 0x000fea0003800200 */
.L_x_129:
[----:B------:R-:W-:Y:S02]  /*61b0*/  HFMA2 R13, -RZ, RZ, 0, 0 ;  /* 0x00000000ff0d7431 */ /* 0x000fe400000001ff */
[----:B0-----:R-:W-:Y:S02]  /*61c0*/  IMAD.MOV.U32 R2, RZ, RZ, R17 ;  /* 0x000000ffff027224 */ /* 0x001fe400078e0011 */
[----:B------:R-:W-:Y:S05]  /*61d0*/  RET.REL.NODEC R12 `(_Z37flash3_fused_attention_fp16_kernel_v5PK6__halfS1_S1_PS_iiiiif) ;  /* 0xffffff9c0c887950 */ /* 0x000fea0003c3ffff */
.L_x_140:
[----:B------:R-:W-:-:S00]  /*61e0*/  BRA `(.L_x_140) ;  /* 0xfffffffc00fc7947 */ /* 0x000fc0000383ffff */
[----:B------:R-:W-:-:S00]  /*61f0*/  NOP ;  /* 0x0000000000007918 */ /* 0x000fc00000000000 */
        /* <DEDUP_REMOVED lines=8> */
.L_x_141:


//--------------------- .nv.shared._Z37flash3_fused_attention_fp16_kernel_v5PK6__halfS1_S1_PS_iiiiif --------------------------
	.section	.nv.shared._Z37flash3_fused_attention_fp16_kernel_v5PK6__halfS1_S1_PS_iiiiif,"aw",@nobits
	.sectionflags	@""
	.align	16
	.zero		1024


//--------------------- .nv.shared.reserved.0     --------------------------
	.section	.nv.shared.reserved.0,"aw",@nobits
	.weak		__nv_reservedSMEM_offset_0_alias
	.size		__nv_reservedSMEM_offset_0_alias, 0, 64
	.other		__nv_reservedSMEM_offset_0_alias,@"STO_CUDA_RESERVED_SHARED STV_DEFAULT"
__nv_reservedSMEM_offset_0_alias:
	.zero		0
	.zero		64


//--------------------- .nv.constant0._Z37flash3_fused_attention_fp16_kernel_v5PK6__halfS1_S1_PS_iiiiif --------------------------
	.section	.nv.constant0._Z37flash3_fused_attention_fp16_kernel_v5PK6__halfS1_S1_PS_iiiiif,"a",@progbits
	.sectionflags	@""
	.align	4
.nv.constant0._Z37flash3_fused_attention_fp16_kernel_v5PK6__halfS1_S1_PS_iiiiif:
	.zero		952


//--------------------- SYMBOLS --------------------------

	.type		.nv.reservedSmem.offset0,@object
	.size		.nv.reservedSmem.offset0,0x4
	.type		.nv.reservedSmem.cap,@object
	.size		.nv.reservedSmem.cap,0x4
